	.target	sm_90a

	.elftype	@"ET_EXEC"


//--------------------- .note.nv.tkinfo           --------------------------
	.section	.note.nv.tkinfo,"",@"SHT_NOTE"
	.sectionflags	@"SHF_NOTE_NV_TKINFO"
	.tkinfo
        /*0018*/ 	.word	0x00000002
        /*0030*/ 	.string	""
        /*0030*/ 	.string	"ptxas"
        /*0030*/ 	.string	"Cuda compilation tools, release 13.0, V13.0.88"
        /*0030*/ 	.string	"Build cuda_13.0.r13.0/compiler.36424714_0"
        /*0030*/ 	.string	"-arch sm_90a -m 64 "



//--------------------- .note.nv.cuinfo           --------------------------
	.section	.note.nv.cuinfo,"",@"SHT_NOTE"
	.sectionflags	@"SHF_NOTE_NV_CUINFO"
        /*0018*/ 	.short	0x0002
        /*001a*/ 	.short	0x005a
        /*001c*/ 	.short	0x0082
	.zero		2


//--------------------- .nv.info                  --------------------------
	.section	.nv.info,"",@"SHT_CUDA_INFO"
	.align	4


	//----- nvinfo : EIATTR_REGCOUNT
	.align		4
        /*0000*/ 	.byte	0x04, 0x2f
        /*0002*/ 	.short	(.L_15 - .L_14)
	.align		4
.L_14:
        /*0004*/ 	.word	index@(_ZN7cutlass13device_kernelINS_4gemm6kernel13GemmUniversalIN4cute5tupleIJiiiiEEENS1_10collective13CollectiveMmaINS1_34MainloopSm90TmaGmmaWarpSpecializedILi4ENS5_IJNS4_1CILi1EEENSA_ILi2EEESB_EEENS1_35KernelTmaWarpSpecializedCooperativeEEENS5_IJNSA_ILi256EEESG_NSA_ILi64EEEEEEaNS5_IJlSB_lEEEaSJ_NS4_8TiledMMAINS4_8MMA_AtomIJNS4_4SM904GMMA27MMA_64x256x32_S32S8S8_SS_TNEEEENS4_6LayoutINS5_IJSC_SB_SB_EEENS5_IJSB_NSA_ILi0EEESS_EEEEENS5_IJNS4_10UnderscoreESV_SV_EEEEENS4_23SM90_TMA_LOAD_MULTICASTENS4_14ComposedLayoutINS4_7SwizzleILi2ELi4ELi3EEENS4_18smem_ptr_flag_bitsILi8EEENSQ_INS5_IJNSA_ILi8EEESH_EEENS5_IJSH_SB_EEEEEEEvNS4_8identityENS4_13SM90_TMA_LOADES18_vS19_EENS_8epilogue10collective6detail29Sm90TmaWarpSpecializedAdapterINS1D_15DefaultEpilogueIaSJ_SJ_NS1C_6thread17LinearCombinationIaLi1EiiLNS1H_9ScaleType4KindE0ELNS_15FloatRoundStyleE2EaEENS1_15EpilogueDefaultEEEEEvvEEEEvNT_6ParamsE)
        /*0008*/ 	.word	0x000000a8


	//----- nvinfo : EIATTR_FRAME_SIZE
	.align		4
.L_15:
        /*000c*/ 	.byte	0x04, 0x11
        /*000e*/ 	.short	(.L_17 - .L_16)
	.align		4
.L_16:
        /*0010*/ 	.word	index@(_ZN7cutlass13device_kernelINS_4gemm6kernel13GemmUniversalIN4cute5tupleIJiiiiEEENS1_10collective13CollectiveMmaINS1_34MainloopSm90TmaGmmaWarpSpecializedILi4ENS5_IJNS4_1CILi1EEENSA_ILi2EEESB_EEENS1_35KernelTmaWarpSpecializedCooperativeEEENS5_IJNSA_ILi256EEESG_NSA_ILi64EEEEEEaNS5_IJlSB_lEEEaSJ_NS4_8TiledMMAINS4_8MMA_AtomIJNS4_4SM904GMMA27MMA_64x256x32_S32S8S8_SS_TNEEEENS4_6LayoutINS5_IJSC_SB_SB_EEENS5_IJSB_NSA_ILi0EEESS_EEEEENS5_IJNS4_10UnderscoreESV_SV_EEEEENS4_23SM90_TMA_LOAD_MULTICASTENS4_14ComposedLayoutINS4_7SwizzleILi2ELi4ELi3EEENS4_18smem_ptr_flag_bitsILi8EEENSQ_INS5_IJNSA_ILi8EEESH_EEENS5_IJSH_SB_EEEEEEEvNS4_8identityENS4_13SM90_TMA_LOADES18_vS19_EENS_8epilogue10collective6detail29Sm90TmaWarpSpecializedAdapterINS1D_15DefaultEpilogueIaSJ_SJ_NS1C_6thread17LinearCombinationIaLi1EiiLNS1H_9ScaleType4KindE0ELNS_15FloatRoundStyleE2EaEENS1_15EpilogueDefaultEEEEEvvEEEEvNT_6ParamsE)
        /*0014*/ 	.word	0x000004c0


	//----- nvinfo : EIATTR_MIN_STACK_SIZE
	.align		4
.L_17:
        /*0018*/ 	.byte	0x04, 0x12
        /*001a*/ 	.short	(.L_19 - .L_18)
	.align		4
.L_18:
        /*001c*/ 	.word	index@(_ZN7cutlass13device_kernelINS_4gemm6kernel13GemmUniversalIN4cute5tupleIJiiiiEEENS1_10collective13CollectiveMmaINS1_34MainloopSm90TmaGmmaWarpSpecializedILi4ENS5_IJNS4_1CILi1EEENSA_ILi2EEESB_EEENS1_35KernelTmaWarpSpecializedCooperativeEEENS5_IJNSA_ILi256EEESG_NSA_ILi64EEEEEEaNS5_IJlSB_lEEEaSJ_NS4_8TiledMMAINS4_8MMA_AtomIJNS4_4SM904GMMA27MMA_64x256x32_S32S8S8_SS_TNEEEENS4_6LayoutINS5_IJSC_SB_SB_EEENS5_IJSB_NSA_ILi0EEESS_EEEEENS5_IJNS4_10UnderscoreESV_SV_EEEEENS4_23SM90_TMA_LOAD_MULTICASTENS4_14ComposedLayoutINS4_7SwizzleILi2ELi4ELi3EEENS4_18smem_ptr_flag_bitsILi8EEENSQ_INS5_IJNSA_ILi8EEESH_EEENS5_IJSH_SB_EEEEEEEvNS4_8identityENS4_13SM90_TMA_LOADES18_vS19_EENS_8epilogue10collective6detail29Sm90TmaWarpSpecializedAdapterINS1D_15DefaultEpilogueIaSJ_SJ_NS1C_6thread17LinearCombinationIaLi1EiiLNS1H_9ScaleType4KindE0ELNS_15FloatRoundStyleE2EaEENS1_15EpilogueDefaultEEEEEvvEEEEvNT_6ParamsE)
        /*0020*/ 	.word	0x000004c0
.L_19:


//--------------------- .nv.compat                --------------------------
	.section	.nv.compat,"",@"SHT_CUDA_COMPAT_INFO"
	.align	4
        /*0000*/ 	.byte	0x02, 0x09, 0x01, 0x00, 0x02, 0x02, 0x04, 0x00, 0x02, 0x05, 0x05, 0x00, 0x03, 0x07, 0x01, 0x01
        /*0010*/ 	.byte	0x02, 0x03, 0x01, 0x00, 0x02, 0x06, 0x01, 0x00, 0x04, 0x0b, 0x08, 0x00, 0x00, 0x00, 0x00, 0x00
        /*0020*/ 	.byte	0x00, 0x00, 0x00, 0x00


//--------------------- .nv.info._ZN7cutlass13device_kernelINS_4gemm6kernel13GemmUniversalIN4cute5tupleIJiiiiEEENS1_10collective13CollectiveMmaINS1_34MainloopSm90TmaGmmaWarpSpecializedILi4ENS5_IJNS4_1CILi1EEENSA_ILi2EEESB_EEENS1_35KernelTmaWarpSpecializedCooperativeEEENS5_IJNSA_ILi256EEESG_NSA_ILi64EEEEEEaNS5_IJlSB_lEEEaSJ_NS4_8TiledMMAINS4_8MMA_AtomIJNS4_4SM904GMMA27MMA_64x256x32_S32S8S8_SS_TNEEEENS4_6LayoutINS5_IJSC_SB_SB_EEENS5_IJSB_NSA_ILi0EEESS_EEEEENS5_IJNS4_10UnderscoreESV_SV_EEEEENS4_23SM90_TMA_LOAD_MULTICASTENS4_14ComposedLayoutINS4_7SwizzleILi2ELi4ELi3EEENS4_18smem_ptr_flag_bitsILi8EEENSQ_INS5_IJNSA_ILi8EEESH_EEENS5_IJSH_SB_EEEEEEEvNS4_8identityENS4_13SM90_TMA_LOADES18_vS19_EENS_8epilogue10collective6detail29Sm90TmaWarpSpecializedAdapterINS1D_15DefaultEpilogueIaSJ_SJ_NS1C_6thread17LinearCombinationIaLi1EiiLNS1H_9ScaleType4KindE0ELNS_15FloatRoundStyleE2EaEENS1_15EpilogueDefaultEEEEEvvEEEEvNT_6ParamsE --------------------------
	.section	.nv.info._ZN7cutlass13device_kernelINS_4gemm6kernel13GemmUniversalIN4cute5tupleIJiiiiEEENS1_10collective13CollectiveMmaINS1_34MainloopSm90TmaGmmaWarpSpecializedILi4ENS5_IJNS4_1CILi1EEENSA_ILi2EEESB_EEENS1_35KernelTmaWarpSpecializedCooperativeEEENS5_IJNSA_ILi256EEESG_NSA_ILi64EEEEEEaNS5_IJlSB_lEEEaSJ_NS4_8TiledMMAINS4_8MMA_AtomIJNS4_4SM904GMMA27MMA_64x256x32_S32S8S8_SS_TNEEEENS4_6LayoutINS5_IJSC_SB_SB_EEENS5_IJSB_NSA_ILi0EEESS_EEEEENS5_IJNS4_10UnderscoreESV_SV_EEEEENS4_23SM90_TMA_LOAD_MULTICASTENS4_14ComposedLayoutINS4_7SwizzleILi2ELi4ELi3EEENS4_18smem_ptr_flag_bitsILi8EEENSQ_INS5_IJNSA_ILi8EEESH_EEENS5_IJSH_SB_EEEEEEEvNS4_8identityENS4_13SM90_TMA_LOADES18_vS19_EENS_8epilogue10collective6detail29Sm90TmaWarpSpecializedAdapterINS1D_15DefaultEpilogueIaSJ_SJ_NS1C_6thread17LinearCombinationIaLi1EiiLNS1H_9ScaleType4KindE0ELNS_15FloatRoundStyleE2EaEENS1_15EpilogueDefaultEEEEEvvEEEEvNT_6ParamsE,"",@"SHT_CUDA_INFO"
	.sectionflags	@""
	.align	4


	//----- nvinfo : EIATTR_CUDA_API_VERSION
	.align		4
        /*0000*/ 	.byte	0x04, 0x37
        /*0002*/ 	.short	(.L_21 - .L_20)
.L_20:
        /*0004*/ 	.word	0x00000082


	//----- nvinfo : EIATTR_KPARAM_INFO
	.align		4
.L_21:
        /*0008*/ 	.byte	0x04, 0x17
        /*000a*/ 	.short	(.L_23 - .L_22)
.L_22:
        /*000c*/ 	.word	0x00000000
        /*0010*/ 	.short	0x0000
        /*0012*/ 	.short	0x0070
        /*0014*/ 	.byte	0x00, 0xf0, 0x01, 0x10


	//----- nvinfo : EIATTR_SPARSE_MMA_MASK
	.align		4
.L_23:
        /*0018*/ 	.byte	0x03, 0x50
        /*001a*/ 	.short	0x0000


	//----- nvinfo : EIATTR_MAXREG_COUNT
	.align		4
        /*001c*/ 	.byte	0x03, 0x1b
        /*001e*/ 	.short	0x00a8


	//----- nvinfo : EIATTR_NUM_BARRIERS
	.align		4
        /*0020*/ 	.byte	0x02, 0x4c
        /*0022*/ 	.byte	0x01
	.zero		1


	//----- nvinfo : EIATTR_EXTERNS
	.align		4
        /*0024*/ 	.byte	0x04, 0x0f
        /*0026*/ 	.short	(.L_25 - .L_24)


	//   ....[0]....
	.align		4
.L_24:
        /*0028*/ 	.word	index@(__assertfail)


	//----- nvinfo : EIATTR_ANNOTATIONS
	.align		4
.L_25:
        /*002c*/ 	.byte	0x04, 0x55
        /*002e*/ 	.short	(.L_27 - .L_26)


	//   ....[0]....
.L_26:
        /*0030*/ 	.word	0x00000001
        /*0034*/ 	.byte	0x90, 0x09, 0x00, 0x00, 0x01, 0x00, 0x00, 0x00, 0xa0, 0x09, 0x00, 0x00, 0x01, 0x00, 0x00, 0x00
        /* <DEDUP_REMOVED lines=381> */
        /*1814*/ 	.byte	0x10, 0x3b, 0x01, 0x00, 0x01, 0x00, 0x00, 0x00, 0x30, 0x3b, 0x01, 0x00


	//----- nvinfo : EIATTR_MERCURY_ISA_VERSION
	.align		4
.L_27:
        /*1820*/ 	.byte	0x03, 0x5f
        /*1822*/ 	.short	0x0101


	//----- nvinfo : EIATTR_INT_WARP_WIDE_INSTR_OFFSETS
	.align		4
        /*1824*/ 	.byte	0x04, 0x31
        /*1826*/ 	.short	(.L_29 - .L_28)


	//   ....[0]....
.L_28:
        /*1828*/ 	.word	0x00000550


	//   ....[1]....
        /*182c*/ 	.word	0x00000600


	//   ....[2]....
        /*1830*/ 	.word	0x000006e0


	//   ....[3]....
        /*1834*/ 	.word	0x00004d90


	//----- nvinfo : EIATTR_COOP_GROUP_MASK_REGIDS
	.align		4
.L_29:
        /*1838*/ 	.byte	0x04, 0x29
        /*183a*/ 	.short	(.L_31 - .L_30)


	//   ....[0]....
.L_30:
        /*183c*/ 	.word	0xffffffff


	//   ....[1]....
        /*1840*/ 	.word	0xffffffff


	//   ....[2]....
        /*1844*/ 	.word	0xffffffff


	//   ....[3]....
        /*1848*/ 	.word	0xffffffff


	//   ....[4]....
        /*184c*/ 	.word	0xffffffff


	//   ....[5]....
        /*1850*/ 	.word	0xffffffff


	//----- nvinfo : EIATTR_COOP_GROUP_INSTR_OFFSETS
	.align		4
.L_31:
        /*1854*/ 	.byte	0x04, 0x28
        /*1856*/ 	.short	(.L_33 - .L_32)


	//   ....[0]....
.L_32:
        /*1858*/ 	.word	0x00000070


	//   ....[1]....
        /*185c*/ 	.word	0x00000080


	//   ....[2]....
        /*1860*/ 	.word	0x000001a0


	//   ....[3]....
        /*1864*/ 	.word	0x000003c0


	//   ....[4]....
        /*1868*/ 	.word	0x000007d0


	//   ....[5]....
        /*186c*/ 	.word	0x000013a0


	//----- nvinfo : EIATTR_REG_RECONFIG
	.align		4
.L_33:
        /*1870*/ 	.byte	0x01, 0x54
	.zero		2


	//----- nvinfo : EIATTR_SYSCALL_OFFSETS
	.align		4
        /*1874*/ 	.byte	0x04, 0x46
        /*1876*/ 	.short	(.L_35 - .L_34)


	//   ....[0]....
.L_34:
        /*1878*/ 	.word	0x00001560


	//----- nvinfo : EIATTR_MBARRIER_INSTR_OFFSETS
	.align		4
.L_35:
        /*187c*/ 	.byte	0x04, 0x39
        /*187e*/ 	.short	(.L_37 - .L_36)


	//   ....[0]....
.L_36:
        /*1880*/ 	.word	0x00000320
        /*1884*/ 	.word	0x000000ff
        /*1888*/ 	.word	0x00000000
        /*188c*/ 	.short	0x0100
        /*188e*/ 	.byte	0x08
	.zero		1


	//   ....[1]....
        /*1890*/ 	.word	0x00000330
        /*1894*/ 	.word	0x000000ff
        /*1898*/ 	.word	0x00000020
        /*189c*/ 	.short	0x0100
        /*189e*/ 	.byte	0x08
	.zero		1


	//   ....[2]....
        /*18a0*/ 	.word	0x00000340
        /*18a4*/ 	.word	0x000000ff
        /*18a8*/ 	.word	0x00000008
        /*18ac*/ 	.short	0x0100
        /*18ae*/ 	.byte	0x08
	.zero		1


	//   ....[3]....
        /*18b0*/ 	.word	0x00000350
        /*18b4*/ 	.word	0x000000ff
        /*18b8*/ 	.word	0x00000028
        /*18bc*/ 	.short	0x0100
        /*18be*/ 	.byte	0x08
	.zero		1


	//   ....[4]....
        /*18c0*/ 	.word	0x00000360
        /*18c4*/ 	.word	0x000000ff
        /*18c8*/ 	.word	0x00000010
        /*18cc*/ 	.short	0x0100
        /*18ce*/ 	.byte	0x08
	.zero		1


	//   ....[5]....
        /*18d0*/ 	.word	0x00000370
        /*18d4*/ 	.word	0x000000ff
        /*18d8*/ 	.word	0x00000030
        /*18dc*/ 	.short	0x0100
        /*18de*/ 	.byte	0x08
	.zero		1


	//   ....[6]....
        /*18e0*/ 	.word	0x00000380
        /*18e4*/ 	.word	0x000000ff
        /*18e8*/ 	.word	0x00000018
        /*18ec*/ 	.short	0x0100
        /*18ee*/ 	.byte	0x08
	.zero		1


	//   ....[7]....
        /*18f0*/ 	.word	0x00000390
        /*18f4*/ 	.word	0x000000ff
        /*18f8*/ 	.word	0x00000038
        /*18fc*/ 	.short	0x0100
        /*18fe*/ 	.byte	0x08
	.zero		1


	//   ....[8]....
        /*1900*/ 	.word	0x00000750
        /*1904*/ 	.word	0x000000ff
        /*1908*/ 	.word	0x00000050
        /*190c*/ 	.short	0x0100
        /*190e*/ 	.byte	0x07
	.zero		1


	//   ....[9]....
        /*1910*/ 	.word	0x00000780
        /*1914*/ 	.word	0x000000ff
        /*1918*/ 	.word	0x00000058
        /*191c*/ 	.short	0x0100
        /*191e*/ 	.byte	0x07
	.zero		1


	//   ....[10]....
        /*1920*/ 	.word	0x00001640
        /*1924*/ 	.word	0x00000003
        /*1928*/ 	.word	0x00000000
        /*192c*/ 	.short	0x010a
        /*192e*/ 	.byte	0x3f
	.zero		1


	//   ....[11]....
        /*1930*/ 	.word	0x00001680
        /*1934*/ 	.word	0x00000003
        /*1938*/ 	.word	0x00000000
        /*193c*/ 	.short	0x010a
        /*193e*/ 	.byte	0x3f
	.zero		1


	//   ....[12]....
        /*1940*/ 	.word	0x00002be0
        /*1944*/ 	.word	0x00000004
        /*1948*/ 	.word	0x00000000
        /*194c*/ 	.short	0x010a
        /*194e*/ 	.byte	0x3f
	.zero		1


	//   ....[13]....
        /*1950*/ 	.word	0x00002c20
        /*1954*/ 	.word	0x00000004
        /*1958*/ 	.word	0x00000000
        /*195c*/ 	.short	0x010a
        /*195e*/ 	.byte	0x3f
	.zero		1


	//   ....[14]....
        /*1960*/ 	.word	0x00004c30
        /*1964*/ 	.word	0x00000004
        /*1968*/ 	.word	0x00000000
        /*196c*/ 	.short	0x0101
        /*196e*/ 	.byte	0x3f
	.zero		1


	//   ....[15]....
        /*1970*/ 	.word	0x00004e20
        /*1974*/ 	.word	0x00000000
        /*1978*/ 	.word	0x00000000
        /*197c*/ 	.short	0x0101
        /*197e*/ 	.byte	0x3f
	.zero		1


	//   ....[16]....
        /*1980*/ 	.word	0x00013690
        /*1984*/ 	.word	0x0000000c
        /*1988*/ 	.word	0x00000020
        /*198c*/ 	.short	0x010a
        /*198e*/ 	.byte	0x3f
	.zero		1


	//   ....[17]....
        /*1990*/ 	.word	0x00013aa0
        /*1994*/ 	.word	0x00000002
        /*1998*/ 	.word	0x00000058
        /*199c*/ 	.short	0x0101
        /*199e*/ 	.byte	0x3f
	.zero		1


	//   ....[18]....
        /*19a0*/ 	.word	0x00014230
        /*19a4*/ 	.word	0x00000005
        /*19a8*/ 	.word	0x00000000
        /*19ac*/ 	.short	0x010a
        /*19ae*/ 	.byte	0x3f
	.zero		1


	//   ....[19]....
        /*19b0*/ 	.word	0x000142c0
        /*19b4*/ 	.word	0x00000007
        /*19b8*/ 	.word	0x00000000
        /*19bc*/ 	.short	0x010a
        /*19be*/ 	.byte	0x3f
	.zero		1


	//   ....[20]....
        /*19c0*/ 	.word	0x00014350
        /*19c4*/ 	.word	0x00000007
        /*19c8*/ 	.word	0x00000000
        /*19cc*/ 	.short	0x010a
        /*19ce*/ 	.byte	0x3f
	.zero		1


	//   ....[21]....
        /*19d0*/ 	.word	0x000143e0
        /*19d4*/ 	.word	0x00000003
        /*19d8*/ 	.word	0x00000000
        /*19dc*/ 	.short	0x010a
        /*19de*/ 	.byte	0x3f
	.zero		1


	//   ....[22]....
        /*19e0*/ 	.word	0x00014440
        /*19e4*/ 	.word	0x00000003
        /*19e8*/ 	.word	0x00000000
        /*19ec*/ 	.short	0x010a
        /*19ee*/ 	.byte	0x3f
	.zero		1


	//   ....[23]....
        /*19f0*/ 	.word	0x00014490
        /*19f4*/ 	.word	0x00000004
        /*19f8*/ 	.word	0x00000000
        /*19fc*/ 	.short	0x010a
        /*19fe*/ 	.byte	0x3f
	.zero		1


	//   ....[24]....
        /*1a00*/ 	.word	0x00014560
        /*1a04*/ 	.word	0x0000000c
        /*1a08*/ 	.word	0x00000020
        /*1a0c*/ 	.short	0x010a
        /*1a0e*/ 	.byte	0x3f
	.zero		1


	//   ....[25]....
        /*1a10*/ 	.word	0x00014630
        /*1a14*/ 	.word	0x00000005
        /*1a18*/ 	.word	0x00000000
        /*1a1c*/ 	.short	0x010a
        /*1a1e*/ 	.byte	0x3f
	.zero		1


	//   ....[26]....
        /*1a20*/ 	.word	0x00014680
        /*1a24*/ 	.word	0x00000007
        /*1a28*/ 	.word	0x00000000
        /*1a2c*/ 	.short	0x010a
        /*1a2e*/ 	.byte	0x3f
	.zero		1


	//   ....[27]....
        /*1a30*/ 	.word	0x000146d0
        /*1a34*/ 	.word	0x00000007
        /*1a38*/ 	.word	0x00000000
        /*1a3c*/ 	.short	0x010a
        /*1a3e*/ 	.byte	0x3f
	.zero		1


	//----- nvinfo : EIATTR_NUM_MBARRIERS
	.align		4
.L_37:
        /*1a40*/ 	.byte	0x03, 0x38
        /*1a42*/ 	.short	0x000a


	//----- nvinfo : EIATTR_EXIT_INSTR_OFFSETS
	.align		4
        /*1a44*/ 	.byte	0x04, 0x1c
        /*1a46*/ 	.short	(.L_39 - .L_38)


	//   ....[0]....
.L_38:
        /*1a48*/ 	.word	0x00000a30


	//   ....[1]....
        /*1a4c*/ 	.word	0x000012c0


	//   ....[2]....
        /*1a50*/ 	.word	0x00012ce0


	//   ....[3]....
        /*1a54*/ 	.word	0x00013300


	//   ....[4]....
        /*1a58*/ 	.word	0x00014430


	//----- nvinfo : EIATTR_MAX_THREADS
	.align		4
.L_39:
        /*1a5c*/ 	.byte	0x04, 0x05
        /*1a5e*/ 	.short	(.L_41 - .L_40)
.L_40:
        /*1a60*/ 	.word	0x00000180
        /*1a64*/ 	.word	0x00000001
        /*1a68*/ 	.word	0x00000001


	//----- nvinfo : EIATTR_CRS_STACK_SIZE
	.align		4
.L_41:
        /*1a6c*/ 	.byte	0x04, 0x1e
        /*1a6e*/ 	.short	(.L_43 - .L_42)
.L_42:
        /*1a70*/ 	.word	0x00000000


	//----- nvinfo : EIATTR_CBANK_PARAM_SIZE
	.align		4
.L_43:
        /*1a74*/ 	.byte	0x03, 0x19
        /*1a76*/ 	.short	0x0470


	//----- nvinfo : EIATTR_PARAM_CBANK
	.align		4
        /*1a78*/ 	.byte	0x04, 0x0a
        /*1a7a*/ 	.short	(.L_45 - .L_44)
	.align		4
.L_44:
        /*1a7c*/ 	.word	index@(.nv.constant0._ZN7cutlass13device_kernelINS_4gemm6kernel13GemmUniversalIN4cute5tupleIJiiiiEEENS1_10collective13CollectiveMmaINS1_34MainloopSm90TmaGmmaWarpSpecializedILi4ENS5_IJNS4_1CILi1EEENSA_ILi2EEESB_EEENS1_35KernelTmaWarpSpecializedCooperativeEEENS5_IJNSA_ILi256EEESG_NSA_ILi64EEEEEEaNS5_IJlSB_lEEEaSJ_NS4_8TiledMMAINS4_8MMA_AtomIJNS4_4SM904GMMA27MMA_64x256x32_S32S8S8_SS_TNEEEENS4_6LayoutINS5_IJSC_SB_SB_EEENS5_IJSB_NSA_ILi0EEESS_EEEEENS5_IJNS4_10UnderscoreESV_SV_EEEEENS4_23SM90_TMA_LOAD_MULTICASTENS4_14ComposedLayoutINS4_7SwizzleILi2ELi4ELi3EEENS4_18smem_ptr_flag_bitsILi8EEENSQ_INS5_IJNSA_ILi8EEESH_EEENS5_IJSH_SB_EEEEEEEvNS4_8identityENS4_13SM90_TMA_LOADES18_vS19_EENS_8epilogue10collective6detail29Sm90TmaWarpSpecializedAdapterINS1D_15DefaultEpilogueIaSJ_SJ_NS1C_6thread17LinearCombinationIaLi1EiiLNS1H_9ScaleType4KindE0ELNS_15FloatRoundStyleE2EaEENS1_15EpilogueDefaultEEEEEvvEEEEvNT_6ParamsE)
        /*1a80*/ 	.short	0x0210
        /*1a82*/ 	.short	0x0470


	//----- nvinfo : EIATTR_SW_WAR
	.align		4
.L_45:
        /*1a84*/ 	.byte	0x04, 0x36
        /*1a86*/ 	.short	(.L_47 - .L_46)
.L_46:
        /*1a88*/ 	.word	0x00000008
.L_47:


//--------------------- .nv.callgraph             --------------------------
	.section	.nv.callgraph,"",@"SHT_CUDA_CALLGRAPH"
	.align	4
	.sectionentsize	8
	.align		4
        /*0000*/ 	.word	0x00000000
	.align		4
        /*0004*/ 	.word	0xffffffff
	.align		4
        /*0008*/ 	.word	index@(_ZN7cutlass13device_kernelINS_4gemm6kernel13GemmUniversalIN4cute5tupleIJiiiiEEENS1_10collective13CollectiveMmaINS1_34MainloopSm90TmaGmmaWarpSpecializedILi4ENS5_IJNS4_1CILi1EEENSA_ILi2EEESB_EEENS1_35KernelTmaWarpSpecializedCooperativeEEENS5_IJNSA_ILi256EEESG_NSA_ILi64EEEEEEaNS5_IJlSB_lEEEaSJ_NS4_8TiledMMAINS4_8MMA_AtomIJNS4_4SM904GMMA27MMA_64x256x32_S32S8S8_SS_TNEEEENS4_6LayoutINS5_IJSC_SB_SB_EEENS5_IJSB_NSA_ILi0EEESS_EEEEENS5_IJNS4_10UnderscoreESV_SV_EEEEENS4_23SM90_TMA_LOAD_MULTICASTENS4_14ComposedLayoutINS4_7SwizzleILi2ELi4ELi3EEENS4_18smem_ptr_flag_bitsILi8EEENSQ_INS5_IJNSA_ILi8EEESH_EEENS5_IJSH_SB_EEEEEEEvNS4_8identityENS4_13SM90_TMA_LOADES18_vS19_EENS_8epilogue10collective6detail29Sm90TmaWarpSpecializedAdapterINS1D_15DefaultEpilogueIaSJ_SJ_NS1C_6thread17LinearCombinationIaLi1EiiLNS1H_9ScaleType4KindE0ELNS_15FloatRoundStyleE2EaEENS1_15EpilogueDefaultEEEEEvvEEEEvNT_6ParamsE)
	.align		4
        /*000c*/ 	.word	index@(__assertfail)
	.align		4
        /*0010*/ 	.word	0x00000000
	.align		4
        /*0014*/ 	.word	0xfffffffe
	.align		4
        /*0018*/ 	.word	0x00000000
	.align		4
        /*001c*/ 	.word	0xfffffffd
	.align		4
        /*0020*/ 	.word	0x00000000
	.align		4
        /*0024*/ 	.word	0xfffffffc


//--------------------- .nv.constant4             --------------------------
	.section	.nv.constant4,"a",@progbits
	.align	8
	.align		8
.nv.constant4:
        /*0000*/ 	.dword	__assertfail
	.align		8
        /*0008*/ 	.dword	__unnamed_1
	.align		8
        /*0010*/ 	.dword	_ZN39_INTERNAL_7d1965aa_4_k_cu_4415ecf7_60514cuda3std3__45__cpo5beginE
	.align		8
        /*0018*/ 	.dword	_ZN39_INTERNAL_7d1965aa_4_k_cu_4415ecf7_60514cuda3std3__45__cpo3endE
	.align		8
        /*0020*/ 	.dword	_ZN39_INTERNAL_7d1965aa_4_k_cu_4415ecf7_60514cuda3std3__45__cpo6cbeginE
	.align		8
        /*0028*/ 	.dword	_ZN39_INTERNAL_7d1965aa_4_k_cu_4415ecf7_60514cuda3std3__45__cpo4cendE
	.align		8
        /*0030*/ 	.dword	_ZN39_INTERNAL_7d1965aa_4_k_cu_4415ecf7_60514cuda3std3__441_GLOBAL__N__7d1965aa_4_k_cu_4415ecf7_60516ignoreE
	.align		8
        /*0038*/ 	.dword	_ZN39_INTERNAL_7d1965aa_4_k_cu_4415ecf7_60514cuda3std3__419piecewise_constructE
	.align		8
        /*0040*/ 	.dword	_ZN39_INTERNAL_7d1965aa_4_k_cu_4415ecf7_60514cuda3std3__48in_placeE
	.align		8
        /*0048*/ 	.dword	_ZN39_INTERNAL_7d1965aa_4_k_cu_4415ecf7_60514cuda3std6ranges3__45__cpo4swapE
	.align		8
        /*0050*/ 	.dword	_ZN39_INTERNAL_7d1965aa_4_k_cu_4415ecf7_60514cuda3std6ranges3__45__cpo9iter_moveE
	.align		8
        /*0058*/ 	.dword	_ZN39_INTERNAL_7d1965aa_4_k_cu_4415ecf7_60514cute7productE
	.align		8
        /*0060*/ 	.dword	_ZN39_INTERNAL_7d1965aa_4_k_cu_4415ecf7_60514cute1_E
	.align		8
        /*0068*/ 	.dword	$str$22
	.align		8
        /*0070*/ 	.dword	$str$23


//--------------------- .text._ZN7cutlass13device_kernelINS_4gemm6kernel13GemmUniversalIN4cute5tupleIJiiiiEEENS1_10collective13CollectiveMmaINS1_34MainloopSm90TmaGmmaWarpSpecializedILi4ENS5_IJNS4_1CILi1EEENSA_ILi2EEESB_EEENS1_35KernelTmaWarpSpecializedCooperativeEEENS5_IJNSA_ILi256EEESG_NSA_ILi64EEEEEEaNS5_IJlSB_lEEEaSJ_NS4_8TiledMMAINS4_8MMA_AtomIJNS4_4SM904GMMA27MMA_64x256x32_S32S8S8_SS_TNEEEENS4_6LayoutINS5_IJSC_SB_SB_EEENS5_IJSB_NSA_ILi0EEESS_EEEEENS5_IJNS4_10UnderscoreESV_SV_EEEEENS4_23SM90_TMA_LOAD_MULTICASTENS4_14ComposedLayoutINS4_7SwizzleILi2ELi4ELi3EEENS4_18smem_ptr_flag_bitsILi8EEENSQ_INS5_IJNSA_ILi8EEESH_EEENS5_IJSH_SB_EEEEEEEvNS4_8identityENS4_13SM90_TMA_LOADES18_vS19_EENS_8epilogue10collective6detail29Sm90TmaWarpSpecializedAdapterINS1D_15DefaultEpilogueIaSJ_SJ_NS1C_6thread17LinearCombinationIaLi1EiiLNS1H_9ScaleType4KindE0ELNS_15FloatRoundStyleE2EaEENS1_15EpilogueDefaultEEEEEvvEEEEvNT_6ParamsE --------------------------
	.section	.text._ZN7cutlass13device_kernelINS_4gemm6kernel13GemmUniversalIN4cute5tupleIJiiiiEEENS1_10collective13CollectiveMmaINS1_34MainloopSm90TmaGmmaWarpSpecializedILi4ENS5_IJNS4_1CILi1EEENSA_ILi2EEESB_EEENS1_35KernelTmaWarpSpecializedCooperativeEEENS5_IJNSA_ILi256EEESG_NSA_ILi64EEEEEEaNS5_IJlSB_lEEEaSJ_NS4_8TiledMMAINS4_8MMA_AtomIJNS4_4SM904GMMA27MMA_64x256x32_S32S8S8_SS_TNEEEENS4_6LayoutINS5_IJSC_SB_SB_EEENS5_IJSB_NSA_ILi0EEESS_EEEEENS5_IJNS4_10UnderscoreESV_SV_EEEEENS4_23SM90_TMA_LOAD_MULTICASTENS4_14ComposedLayoutINS4_7SwizzleILi2ELi4ELi3EEENS4_18smem_ptr_flag_bitsILi8EEENSQ_INS5_IJNSA_ILi8EEESH_EEENS5_IJSH_SB_EEEEEEEvNS4_8identityENS4_13SM90_TMA_LOADES18_vS19_EENS_8epilogue10collective6detail29Sm90TmaWarpSpecializedAdapterINS1D_15DefaultEpilogueIaSJ_SJ_NS1C_6thread17LinearCombinationIaLi1EiiLNS1H_9ScaleType4KindE0ELNS_15FloatRoundStyleE2EaEENS1_15EpilogueDefaultEEEEEvvEEEEvNT_6ParamsE,"ax",@progbits
	.align	128
.text._ZN7cutlass13device_kernelINS_4gemm6kernel13GemmUniversalIN4cute5tupleIJiiiiEEENS1_10collective13CollectiveMmaINS1_34MainloopSm90TmaGmmaWarpSpecializedILi4ENS5_IJNS4_1CILi1EEENSA_ILi2EEESB_EEENS1_35KernelTmaWarpSpecializedCooperativeEEENS5_IJNSA_ILi256EEESG_NSA_ILi64EEEEEEaNS5_IJlSB_lEEEaSJ_NS4_8TiledMMAINS4_8MMA_AtomIJNS4_4SM904GMMA27MMA_64x256x32_S32S8S8_SS_TNEEEENS4_6LayoutINS5_IJSC_SB_SB_EEENS5_IJSB_NSA_ILi0EEESS_EEEEENS5_IJNS4_10UnderscoreESV_SV_EEEEENS4_23SM90_TMA_LOAD_MULTICASTENS4_14ComposedLayoutINS4_7SwizzleILi2ELi4ELi3EEENS4_18smem_ptr_flag_bitsILi8EEENSQ_INS5_IJNSA_ILi8EEESH_EEENS5_IJSH_SB_EEEEEEEvNS4_8identityENS4_13SM90_TMA_LOADES18_vS19_EENS_8epilogue10collective6detail29Sm90TmaWarpSpecializedAdapterINS1D_15DefaultEpilogueIaSJ_SJ_NS1C_6thread17LinearCombinationIaLi1EiiLNS1H_9ScaleType4KindE0ELNS_15FloatRoundStyleE2EaEENS1_15EpilogueDefaultEEEEEvvEEEEvNT_6ParamsE:
        .type           _ZN7cutlass13device_kernelINS_4gemm6kernel13GemmUniversalIN4cute5tupleIJiiiiEEENS1_10collective13CollectiveMmaINS1_34MainloopSm90TmaGmmaWarpSpecializedILi4ENS5_IJNS4_1CILi1EEENSA_ILi2EEESB_EEENS1_35KernelTmaWarpSpecializedCooperativeEEENS5_IJNSA_ILi256EEESG_NSA_ILi64EEEEEEaNS5_IJlSB_lEEEaSJ_NS4_8TiledMMAINS4_8MMA_AtomIJNS4_4SM904GMMA27MMA_64x256x32_S32S8S8_SS_TNEEEENS4_6LayoutINS5_IJSC_SB_SB_EEENS5_IJSB_NSA_ILi0EEESS_EEEEENS5_IJNS4_10UnderscoreESV_SV_EEEEENS4_23SM90_TMA_LOAD_MULTICASTENS4_14ComposedLayoutINS4_7SwizzleILi2ELi4ELi3EEENS4_18smem_ptr_flag_bitsILi8EEENSQ_INS5_IJNSA_ILi8EEESH_EEENS5_IJSH_SB_EEEEEEEvNS4_8identityENS4_13SM90_TMA_LOADES18_vS19_EENS_8epilogue10collective6detail29Sm90TmaWarpSpecializedAdapterINS1D_15DefaultEpilogueIaSJ_SJ_NS1C_6thread17LinearCombinationIaLi1EiiLNS1H_9ScaleType4KindE0ELNS_15FloatRoundStyleE2EaEENS1_15EpilogueDefaultEEEEEvvEEEEvNT_6ParamsE,@function
        .size           _ZN7cutlass13device_kernelINS_4gemm6kernel13GemmUniversalIN4cute5tupleIJiiiiEEENS1_10collective13CollectiveMmaINS1_34MainloopSm90TmaGmmaWarpSpecializedILi4ENS5_IJNS4_1CILi1EEENSA_ILi2EEESB_EEENS1_35KernelTmaWarpSpecializedCooperativeEEENS5_IJNSA_ILi256EEESG_NSA_ILi64EEEEEEaNS5_IJlSB_lEEEaSJ_NS4_8TiledMMAINS4_8MMA_AtomIJNS4_4SM904GMMA27MMA_64x256x32_S32S8S8_SS_TNEEEENS4_6LayoutINS5_IJSC_SB_SB_EEENS5_IJSB_NSA_ILi0EEESS_EEEEENS5_IJNS4_10UnderscoreESV_SV_EEEEENS4_23SM90_TMA_LOAD_MULTICASTENS4_14ComposedLayoutINS4_7SwizzleILi2ELi4ELi3EEENS4_18smem_ptr_flag_bitsILi8EEENSQ_INS5_IJNSA_ILi8EEESH_EEENS5_IJSH_SB_EEEEEEEvNS4_8identityENS4_13SM90_TMA_LOADES18_vS19_EENS_8epilogue10collective6detail29Sm90TmaWarpSpecializedAdapterINS1D_15DefaultEpilogueIaSJ_SJ_NS1C_6thread17LinearCombinationIaLi1EiiLNS1H_9ScaleType4KindE0ELNS_15FloatRoundStyleE2EaEENS1_15EpilogueDefaultEEEEEvvEEEEvNT_6ParamsE,(.L_x_585 - _ZN7cutlass13device_kernelINS_4gemm6kernel13GemmUniversalIN4cute5tupleIJiiiiEEENS1_10collective13CollectiveMmaINS1_34MainloopSm90TmaGmmaWarpSpecializedILi4ENS5_IJNS4_1CILi1EEENSA_ILi2EEESB_EEENS1_35KernelTmaWarpSpecializedCooperativeEEENS5_IJNSA_ILi256EEESG_NSA_ILi64EEEEEEaNS5_IJlSB_lEEEaSJ_NS4_8TiledMMAINS4_8MMA_AtomIJNS4_4SM904GMMA27MMA_64x256x32_S32S8S8_SS_TNEEEENS4_6LayoutINS5_IJSC_SB_SB_EEENS5_IJSB_NSA_ILi0EEESS_EEEEENS5_IJNS4_10UnderscoreESV_SV_EEEEENS4_23SM90_TMA_LOAD_MULTICASTENS4_14ComposedLayoutINS4_7SwizzleILi2ELi4ELi3EEENS4_18smem_ptr_flag_bitsILi8EEENSQ_INS5_IJNSA_ILi8EEESH_EEENS5_IJSH_SB_EEEEEEEvNS4_8identityENS4_13SM90_TMA_LOADES18_vS19_EENS_8epilogue10collective6detail29Sm90TmaWarpSpecializedAdapterINS1D_15DefaultEpilogueIaSJ_SJ_NS1C_6thread17LinearCombinationIaLi1EiiLNS1H_9ScaleType4KindE0ELNS_15FloatRoundStyleE2EaEENS1_15EpilogueDefaultEEEEEvvEEEEvNT_6ParamsE)
        .other          _ZN7cutlass13device_kernelINS_4gemm6kernel13GemmUniversalIN4cute5tupleIJiiiiEEENS1_10collective13CollectiveMmaINS1_34MainloopSm90TmaGmmaWarpSpecializedILi4ENS5_IJNS4_1CILi1EEENSA_ILi2EEESB_EEENS1_35KernelTmaWarpSpecializedCooperativeEEENS5_IJNSA_ILi256EEESG_NSA_ILi64EEEEEEaNS5_IJlSB_lEEEaSJ_NS4_8TiledMMAINS4_8MMA_AtomIJNS4_4SM904GMMA27MMA_64x256x32_S32S8S8_SS_TNEEEENS4_6LayoutINS5_IJSC_SB_SB_EEENS5_IJSB_NSA_ILi0EEESS_EEEEENS5_IJNS4_10UnderscoreESV_SV_EEEEENS4_23SM90_TMA_LOAD_MULTICASTENS4_14ComposedLayoutINS4_7SwizzleILi2ELi4ELi3EEENS4_18smem_ptr_flag_bitsILi8EEENSQ_INS5_IJNSA_ILi8EEESH_EEENS5_IJSH_SB_EEEEEEEvNS4_8identityENS4_13SM90_TMA_LOADES18_vS19_EENS_8epilogue10collective6detail29Sm90TmaWarpSpecializedAdapterINS1D_15DefaultEpilogueIaSJ_SJ_NS1C_6thread17LinearCombinationIaLi1EiiLNS1H_9ScaleType4KindE0ELNS_15FloatRoundStyleE2EaEENS1_15EpilogueDefaultEEEEEvvEEEEvNT_6ParamsE,@"STO_CUDA_ENTRY STV_DEFAULT"
_ZN7cutlass13device_kernelINS_4gemm6kernel13GemmUniversalIN4cute5tupleIJiiiiEEENS1_10collective13CollectiveMmaINS1_34MainloopSm90TmaGmmaWarpSpecializedILi4ENS5_IJNS4_1CILi1EEENSA_ILi2EEESB_EEENS1_35KernelTmaWarpSpecializedCooperativeEEENS5_IJNSA_ILi256EEESG_NSA_ILi64EEEEEEaNS5_IJlSB_lEEEaSJ_NS4_8TiledMMAINS4_8MMA_AtomIJNS4_4SM904GMMA27MMA_64x256x32_S32S8S8_SS_TNEEEENS4_6LayoutINS5_IJSC_SB_SB_EEENS5_IJSB_NSA_ILi0EEESS_EEEEENS5_IJNS4_10UnderscoreESV_SV_EEEEENS4_23SM90_TMA_LOAD_MULTICASTENS4_14ComposedLayoutINS4_7SwizzleILi2ELi4ELi3EEENS4_18smem_ptr_flag_bitsILi8EEENSQ_INS5_IJNSA_ILi8EEESH_EEENS5_IJSH_SB_EEEEEEEvNS4_8identityENS4_13SM90_TMA_LOADES18_vS19_EENS_8epilogue10collective6detail29Sm90TmaWarpSpecializedAdapterINS1D_15DefaultEpilogueIaSJ_SJ_NS1C_6thread17LinearCombinationIaLi1EiiLNS1H_9ScaleType4KindE0ELNS_15FloatRoundStyleE2EaEENS1_15EpilogueDefaultEEEEEvvEEEEvNT_6ParamsE:
[----:B------:R-:W0:Y:S02]  /*0000*/  LDC R1, c[0x0][0x28] ;  /* 0x00000a00ff017b82 */ /* 0x000e240000000800 */
[----:B0-----:R-:W-:Y:S01]  /*0010*/  VIADD R1, R1, 0xfffffb40 ;  /* 0xfffffb4001017836 */ /* 0x001fe20000000000 */
[----:B------:R-:W0:Y:S01]  /*0020*/  S2R R5, SR_TID.X ;  /* 0x0000000000057919 */ /* 0x000e220000002100 */
[----:B------:R-:W-:Y:S01]  /*0030*/  ELECT P0, URZ, PT ;  /* 0x00000000003f782f */ /* 0x000fe20003800000 */
[----:B------:R-:W-:Y:S01]  /*0040*/  BSSY B0, `(.L_x_0) ;  /* 0x0000015000007945 */ /* 0x000fe20003800000 */
[--C-:B0-----:R-:W-:Y:S02]  /*0050*/  SHF.R.U32.HI R0, RZ, 0x5, R5.reuse ;  /* 0x00000005ff007819 */ /* 0x101fe40000011605 */
[----:B------:R-:W-:-:S03]  /*0060*/  SHF.R.U32.HI R2, RZ, 0x7, R5 ;  /* 0x00000007ff027819 */ /* 0x000fc60000011605 */
[----:B------:R-:W0:Y:S04]  /*0070*/  SHFL.IDX PT, R3, R0, RZ, 0x1f ;  /* 0x00001fff00037589 */ /* 0x000e2800000e0000 */
[----:B------:R-:W1:Y:S01]  /*0080*/  SHFL.IDX PT, R2, R2, RZ, 0x1f ;  /* 0x00001fff02027589 */ /* 0x000e6200000e0000 */
[----:B0-----:R-:W-:Y:S02]  /*0090*/  R2UR UR9, R3 ;  /* 0x00000000030972ca */ /* 0x001fe400000e0000 */
[----:B-1----:R-:W-:-:S11]  /*00a0*/  R2UR UR5, R2 ;  /* 0x00000000020572ca */ /* 0x002fd600000e0000 */
[----:B------:R-:W-:Y:S02]  /*00b0*/  USHF.R.S32.HI UR4, URZ, 0x1f, UR9 ;  /* 0x0000001f3f047899 */ /* 0x000fe40008011409 */
[----:B------:R-:W-:Y:S02]  /*00c0*/  ISETP.NE.OR P0, PT, RZ, UR9, !P0 ;  /* 0x00000009ff007c0c */ /* 0x000fe4000c705670 */
[----:B------:R-:W-:-:S04]  /*00d0*/  ULEA.HI UR4, UR4, UR9, URZ, 0x2 ;  /* 0x0000000904047291 */ /* 0x000fc8000f8f103f */
[----:B------:R-:W-:-:S04]  /*00e0*/  ULOP3.LUT UR4, UR4, 0xfffffffc, URZ, 0xc0, !UPT ;  /* 0xfffffffc04047892 */ /* 0x000fc8000f8ec03f */
[----:B------:R-:W-:-:S03]  /*00f0*/  UIADD3 UR9, UR9, -UR4, URZ ;  /* 0x8000000409097290 */ /* 0x000fc6000fffe03f */
[----:B------:R-:W-:Y:S09]  /*0100*/  @P0 BRA `(.L_x_1) ;  /* 0x0000000000200947 */ /* 0x000ff20003800000 */
[----:B------:R-:W-:Y:S02]  /*0110*/  ULDC.64 UR6, c[0x0][0x198] ;  /* 0x0000660000067ab9 */ /* 0x000fe40000000a00 */
[----:B------:R-:W-:Y:S02]  /*0120*/  UIADD3 UR10, UP0, UR6, 0xf0, URZ ;  /* 0x000000f0060a7890 */ /* 0x000fe4000ff1e03f */
[----:B------:R-:W-:Y:S02]  /*0130*/  UIADD3 UR6, UP1, UR6, 0x1f0, URZ ;  /* 0x000001f006067890 */ /* 0x000fe4000ff3e03f */
[----:B------:R-:W-:Y:S02]  /*0140*/  UIADD3.X UR11, URZ, UR7, URZ, UP0, !UPT ;  /* 0x000000073f0b7290 */ /* 0x000fe400087fe43f */
[----:B------:R-:W-:-:S07]  /*0150*/  UIADD3.X UR7, URZ, UR7, URZ, UP1, !UPT ;  /* 0x000000073f077290 */ /* 0x000fce0008ffe43f */
[----:B------:R0:W-:Y:S02]  /*0160*/  UTMACCTL.PF [UR10] ;  /* 0x000000000a0079b9 */ /* 0x0001e40008040000 */
[----:B------:R0:W-:Y:S02]  /*0170*/  UTMACCTL.PF [UR6] ;  /* 0x00000000060079b9 */ /* 0x0001e40008040000 */
[----:B0-----:R-:W-:Y:S01]  /*0180*/  NOP ;  /* 0x0000000000007918 */ /* 0x001fe20000000000 */
.L_x_1:
[----:B------:R-:W-:Y:S05]  /*0190*/  BSYNC B0 ;  /* 0x0000000000007941 */ /* 0x000fea0003800000 */
.L_x_0:
[----:B------:R-:W0:Y:S01]  /*01a0*/  SHFL.IDX PT, R2, R0, RZ, 0x1f ;  /* 0x00001fff00027589 */ /* 0x000e2200000e0000 */
[----:B------:R-:W-:Y:S01]  /*01b0*/  UISETP.NE.AND UP0, UPT, UR9, 0x3, UPT ;  /* 0x000000030900788c */ /* 0x000fe2000bf05270 */
[----:B------:R-:W-:Y:S01]  /*01c0*/  ISETP.NE.AND P2, PT, RZ, UR5, PT ;  /* 0x00000005ff007c0c */ /* 0x000fe2000bf45270 */
[----:B------:R-:W-:Y:S02]  /*01d0*/  UIADD3 UR16, UR5, -0x1, URZ ;  /* 0xffffffff05107890 */ /* 0x000fe4000fffe03f */
[----:B------:R-:W-:Y:S02]  /*01e0*/  UISETP.EQ.OR UP0, UPT, UR9, URZ, !UP0 ;  /* 0x0000003f0900728c */ /* 0x000fe4000c702670 */
[----:B------:R-:W-:Y:S02]  /*01f0*/  UISETP.GE.U32.AND UP1, UPT, UR16, 0x2, UPT ;  /* 0x000000021000788c */ /* 0x000fe4000bf26070 */
[----:B------:R-:W-:-:S04]  /*0200*/  UISETP.EQ.AND UP0, UPT, UR5, URZ, UP0 ;  /* 0x0000003f0500728c */ /* 0x000fc80008702270 */
[----:B------:R-:W-:-:S04]  /*0210*/  USEL UR40, URZ, 0x1, !UP0 ;  /* 0x000000013f287887 */ /* 0x000fc8000c000000 */
[----:B------:R-:W-:Y:S01]  /*0220*/  USEL UR40, UR40, 0x2, UP1 ;  /* 0x0000000228287887 */ /* 0x000fe20008800000 */
[----:B0-----:R-:W-:-:S13]  /*0230*/  ISETP.NE.AND P0, PT, R2, RZ, PT ;  /* 0x000000ff0200720c */ /* 0x001fda0003f05270 */
[----:B------:R-:W-:Y:S05]  /*0240*/  @P0 BRA `(.L_x_2) ;  /* 0x0000000000580947 */ /* 0x000fea0003800000 */
[----:B------:R-:W0:Y:S01]  /*0250*/  S2UR UR8, SR_CgaCtaId ;  /* 0x00000000000879c3 */ /* 0x000e220000008800 */
[----:B------:R-:W-:Y:S01]  /*0260*/  UMOV UR4, 0x400 ;  /* 0x0000040000047882 */ /* 0x000fe20000000000 */
[----:B------:R-:W-:Y:S01]  /*0270*/  UMOV UR5, 0x1 ;  /* 0x0000000100057882 */ /* 0x000fe20000000000 */
[----:B------:R-:W-:Y:S01]  /*0280*/  UMOV UR6, 0x4 ;  /* 0x0000000400067882 */ /* 0x000fe20000000000 */
[----:B------:R-:W-:Y:S01]  /*0290*/  ELECT P0, URZ, PT ;  /* 0x00000000003f782f */ /* 0x000fe20003800000 */
[----:B------:R-:W-:-:S04]  /*02a0*/  UIADD3 UR6, -UR6, 0x100000, URZ ;  /* 0x0010000006067890 */ /* 0x000fc8000fffe13f */
[----:B------:R-:W-:Y:S02]  /*02b0*/  USHF.L.U32 UR7, UR6, 0xb, URZ ;  /* 0x0000000b06077899 */ /* 0x000fe4000800063f */
[----:B------:R-:W-:Y:S02]  /*02c0*/  USHF.L.U32 UR6, UR6, 0x1, URZ ;  /* 0x0000000106067899 */ /* 0x000fe4000800063f */
[----:B0-----:R-:W-:Y:S02]  /*02d0*/  ULEA UR8, UR8, UR4, 0x18 ;  /* 0x0000000408087291 */ /* 0x001fe4000f8ec03f */
[----:B------:R-:W-:-:S04]  /*02e0*/  UIADD3 UR4, -UR5, 0x100000, URZ ;  /* 0x0010000005047890 */ /* 0x000fc8000fffe13f */
[----:B------:R-:W-:Y:S02]  /*02f0*/  USHF.L.U32 UR5, UR4, 0xb, URZ ;  /* 0x0000000b04057899 */ /* 0x000fe4000800063f */
[----:B------:R-:W-:Y:S01]  /*0300*/  USHF.L.U32 UR4, UR4, 0x1, URZ ;  /* 0x0000000104047899 */ /* 0x000fe2000800063f */
[----:B------:R-:W0:Y:S11]  /*0310*/  FENCE.VIEW.ASYNC.S ;  /* 0x00000000000073c6 */ /* 0x000e360000000000 */
[----:B0-----:R0:W1:Y:S01]  /*0320*/  SYNCS.EXCH.64 URZ, [UR8], UR4 ;  /* 0x00000004083f75b2 */ /* 0x0010620008000100 */
[----:B------:R0:W2:Y:S01]  /*0330*/  SYNCS.EXCH.64 URZ, [UR8+0x20], UR6 ;  /* 0x00002006083f75b2 */ /* 0x0000a20008000100 */
[----:B------:R0:W3:Y:S01]  /*0340*/  SYNCS.EXCH.64 URZ, [UR8+0x8], UR4 ;  /* 0x00000804083f75b2 */ /* 0x0000e20008000100 */
[----:B------:R0:W4:Y:S01]  /*0350*/  SYNCS.EXCH.64 URZ, [UR8+0x28], UR6 ;  /* 0x00002806083f75b2 */ /* 0x0001220008000100 */
[----:B------:R0:W0:Y:S01]  /*0360*/  SYNCS.EXCH.64 URZ, [UR8+0x10], UR4 ;  /* 0x00001004083f75b2 */ /* 0x0000220008000100 */
[----:B------:R0:W0:Y:S01]  /*0370*/  SYNCS.EXCH.64 URZ, [UR8+0x30], UR6 ;  /* 0x00003006083f75b2 */ /* 0x0000220008000100 */
[----:B------:R0:W0:Y:S01]  /*0380*/  SYNCS.EXCH.64 URZ, [UR8+0x18], UR4 ;  /* 0x00001804083f75b2 */ /* 0x0000220008000100 */
[----:B------:R0:W0:Y:S01]  /*0390*/  SYNCS.EXCH.64 URZ, [UR8+0x38], UR6 ;  /* 0x00003806083f75b2 */ /* 0x0000220008000100 */
[----:B------:R-:W-:Y:S01]  /*03a0*/  NOP ;  /* 0x0000000000007918 */ /* 0x000fe20000000000 */
.L_x_2:
[----:B------:R-:W5:Y:S01]  /*03b0*/  S2UR UR10, SR_CTAID.Y ;  /* 0x00000000000a79c3 */ /* 0x000f620000002600 */
[----:B------:R-:W1:Y:S01]  /*03c0*/  SHFL.IDX PT, R0, R0, RZ, 0x1f ;  /* 0x00001fff00007589 */ /* 0x000e6200000e0000 */
[----:B------:R-:W-:Y:S02]  /*03d0*/  SHF.R.S32.HI R3, RZ, 0x1f, R5 ;  /* 0x0000001fff037819 */ /* 0x000fe40000011405 */
[----:B------:R-:W-:Y:S02]  /*03e0*/  ELECT P0, URZ, PT ;  /* 0x00000000003f782f */ /* 0x000fe40003800000 */
[----:B------:R-:W-:Y:S01]  /*03f0*/  SHF.R.S32.HI R7, RZ, 0x1f, R2 ;  /* 0x0000001fff077819 */ /* 0x000fe20000011402 */
[----:B0-----:R-:W-:Y:S01]  /*0400*/  ULDC UR4, c[0x0][0x154] ;  /* 0x0000550000047ab9 */ /* 0x001fe20000000800 */
[----:B------:R-:W-:Y:S01]  /*0410*/  LEA.HI R3, R3, R5, RZ, 0x7 ;  /* 0x0000000503037211 */ /* 0x000fe200078f38ff */
[----:B------:R-:W-:Y:S01]  /*0420*/  ULDC UR11, c[0x0][0x148] ;  /* 0x00005200000b7ab9 */ /* 0x000fe20000000800 */
[----:B------:R-:W0:Y:S01]  /*0430*/  S2UR UR13, SR_CTAID.X ;  /* 0x00000000000d79c3 */ /* 0x000e220000002500 */
[----:B------:R-:W-:Y:S01]  /*0440*/  LEA.HI R7, R7, R2, RZ, 0x2 ;  /* 0x0000000207077211 */ /* 0x000fe200078f10ff */
[----:B------:R-:W-:Y:S01]  /*0450*/  NOP ;  /* 0x0000000000007918 */ /* 0x000fe20000000000 */
[----:B------:R-:W-:Y:S01]  /*0460*/  LOP3.LUT R3, R3, 0xffffff80, RZ, 0xc0, !PT ;  /* 0xffffff8003037812 */ /* 0x000fe200078ec0ff */
[----:B------:R-:W-:Y:S01]  /*0470*/  NOP ;  /* 0x0000000000007918 */ /* 0x000fe20000000000 */
[----:B------:R-:W-:-:S03]  /*0480*/  LOP3.LUT R7, R7, 0x3ffffffc, RZ, 0xc0, !PT ;  /* 0x3ffffffc07077812 */ /* 0x000fc600078ec0ff */
[----:B------:R-:W-:Y:S02]  /*0490*/  IMAD.IADD R3, R5, 0x1, -R3 ;  /* 0x0000000105037824 */ /* 0x000fe400078e0a03 */
[----:B------:R-:W-:Y:S01]  /*04a0*/  IMAD.IADD R2, R2, 0x1, -R7 ;  /* 0x0000000102027824 */ /* 0x000fe200078e0a07 */
[----:B-----5:R-:W-:Y:S02]  /*04b0*/  I2FP.F32.U32 R4, UR10 ;  /* 0x0000000a00047c45 */ /* 0x020fe40008201000 */
[----:B-1----:R-:W-:Y:S02]  /*04c0*/  ISETP.NE.OR P0, PT, R0, RZ, !P0 ;  /* 0x000000ff0000720c */ /* 0x002fe40004705670 */
[----:B------:R-:W-:Y:S01]  /*04d0*/  SHF.R.S32.HI R0, RZ, 0x1f, R3 ;  /* 0x0000001fff007819 */ /* 0x000fe20000011403 */
[----:B------:R-:W-:Y:S01]  /*04e0*/  FMUL R8, R4, UR4 ;  /* 0x0000000404087c20 */ /* 0x000fe20008400000 */
[----:B------:R-:W-:Y:S01]  /*04f0*/  ULDC UR4, c[0x0][0x150] ;  /* 0x0000540000047ab9 */ /* 0x000fe20000000800 */
[----:B0-----:R-:W-:-:S02]  /*0500*/  I2FP.F32.U32 R4, UR13 ;  /* 0x0000000d00047c45 */ /* 0x001fc40008201000 */
[----:B------:R-:W-:Y:S02]  /*0510*/  LEA.HI R0, R0, R3, RZ, 0x3 ;  /* 0x0000000300007211 */ /* 0x000fe400078f18ff */
[----:B------:R-:W0:Y:S01]  /*0520*/  F2I.U32.TRUNC.NTZ R8, R8 ;  /* 0x0000000800087305 */ /* 0x000e22000020f000 */
[----:B------:R-:W-:Y:S01]  /*0530*/  FMUL R6, R4, UR4 ;  /* 0x0000000404067c20 */ /* 0x000fe20008400000 */
[--C-:B------:R-:W-:Y:S02]  /*0540*/  SHF.R.S32.HI R4, RZ, 0x3, R0.reuse ;  /* 0x00000003ff047819 */ /* 0x100fe40000011400 */
[----:B------:R-:W-:Y:S01]  /*0550*/  VOTEU.ALL UP0, P0 ;  /* 0x00000000003f7886 */ /* 0x000fe20000000000 */
[----:B------:R-:W-:Y:S01]  /*0560*/  SHF.R.S32.HI R5, RZ, 0x1f, R0 ;  /* 0x0000001fff057819 */ /* 0x000fe20000011400 */
[----:B------:R-:W-:Y:S01]  /*0570*/  UMOV UR4, 0x20 ;  /* 0x0000002000047882 */ /* 0x000fe20000000000 */
[----:B------:R-:W1:Y:S01]  /*0580*/  LDC R0, c[0x0][0x140] ;  /* 0x00005000ff007b82 */ /* 0x000e620000000800 */
[----:B------:R-:W5:Y:S01]  /*0590*/  F2I.U32.TRUNC.NTZ R6, R6 ;  /* 0x0000000600067305 */ /* 0x000f62000020f000 */
[----:B------:R-:W-:Y:S01]  /*05a0*/  LEA.HI R5, R5, R4, RZ, 0x2 ;  /* 0x0000000405057211 */ /* 0x000fe200078f10ff */
[----:B------:R-:W-:Y:S01]  /*05b0*/  @!UP0 UMOV UR7, 0x400 ;  /* 0x0000040000078882 */ /* 0x000fe20000000000 */
[----:B------:R-:W-:-:S04]  /*05c0*/  @!UP0 UIADD3 UR4, -UR4, 0x100000, URZ ;  /* 0x0010000004048890 */ /* 0x000fc8000fffe13f */
[----:B------:R-:W-:Y:S02]  /*05d0*/  @!UP0 USHF.L.U32 UR5, UR4, 0xb, URZ ;  /* 0x0000000b04058899 */ /* 0x000fe4000800063f */
[----:B------:R-:W-:Y:S01]  /*05e0*/  @!UP0 USHF.L.U32 UR4, UR4, 0x1, URZ ;  /* 0x0000000104048899 */ /* 0x000fe2000800063f */
[----:B------:R-:W-:Y:S01]  /*05f0*/  LOP3.LUT R5, R5, 0xfffffffc, RZ, 0xc0, !PT ;  /* 0xfffffffc05057812 */ /* 0x000fe200078ec0ff */
[----:B------:R-:W-:Y:S01]  /*0600*/  VOTEU.ALL UP1, P0 ;  /* 0x00000000003f7886 */ /* 0x000fe20000020000 */
[----:B------:R-:W2:Y:S01]  /*0610*/  @!UP0 S2UR UR8, SR_CgaCtaId ;  /* 0x00000000000889c3 */ /* 0x000ea20000008800 */
[----:B0-----:R-:W-:Y:S02]  /*0620*/  R2UR UR12, R8 ;  /* 0x00000000080c72ca */ /* 0x001fe400000e0000 */
[----:B------:R-:W-:Y:S01]  /*0630*/  IMAD.IADD R5, R4, 0x1, -R5 ;  /* 0x0000000104057824 */ /* 0x000fe200078e0a05 */
[----:B-----5:R-:W-:-:S04]  /*0640*/  R2UR UR6, R6 ;  /* 0x00000000060672ca */ /* 0x020fc800000e0000 */
[----:B------:R-:W-:-:S06]  /*0650*/  LEA R2, R2, R5, 0x2 ;  /* 0x0000000502027211 */ /* 0x000fcc00078e10ff */
[----:B------:R-:W-:Y:S01]  /*0660*/  UIADD3 UR12, -UR12, URZ, URZ ;  /* 0x0000003f0c0c7290 */ /* 0x000fe2000fffe13f */
[----:B------:R-:W-:Y:S01]  /*0670*/  IMAD.SHL.U32 R155, R2, 0x4, RZ ;  /* 0x00000004029b7824 */ /* 0x000fe200078e00ff */
[----:B-1----:R-:W-:Y:S02]  /*0680*/  ISETP.EQ.U32.AND P3, PT, R0, 0x1, PT ;  /* 0x000000010000780c */ /* 0x002fe40003f62070 */
[----:B------:R-:W-:Y:S02]  /*0690*/  UIMAD UR14, UR11, UR12, UR10 ;  /* 0x0000000c0b0e72a4 */ /* 0x000fe4000f8e020a */
[----:B------:R-:W-:Y:S01]  /*06a0*/  LOP3.LUT R155, R2, 0xc, R155, 0x78, !PT ;  /* 0x0000000c029b7812 */ /* 0x000fe200078e789b */
[----:B------:R-:W-:Y:S02]  /*06b0*/  UIADD3 UR6, -UR6, URZ, URZ ;  /* 0x0000003f06067290 */ /* 0x000fe4000fffe13f */
[----:B--2---:R-:W-:Y:S01]  /*06c0*/  @!UP0 ULEA UR7, UR8, UR7, 0x18 ;  /* 0x0000000708078291 */ /* 0x004fe2000f8ec03f */
[----:B------:R-:W-:Y:S01]  /*06d0*/  ISETP.NE.AND P1, PT, R155, UR14, PT ;  /* 0x0000000e9b007c0c */ /* 0x000fe2000bf25270 */
[----:B------:R-:W-:Y:S01]  /*06e0*/  VOTEU.ALL UP0, P0 ;  /* 0x00000000003f7886 */ /* 0x000fe20000000000 */
[----:B------:R-:W-:Y:S01]  /*06f0*/  ULDC UR8, c[0x0][0x144] ;  /* 0x0000510000087ab9 */ /* 0x000fe20000000800 */
[----:B------:R-:W-:Y:S01]  /*0700*/  LOP3.LUT P0, RZ, R3, 0x7, RZ, 0xc0, !PT ;  /* 0x0000000703ff7812 */ /* 0x000fe2000780c0ff */
[----:B------:R-:W-:-:S03]  /*0710*/  UIMAD UR8, UR8, UR6, UR13 ;  /* 0x00000006080872a4 */ /* 0x000fc6000f8e020d */
[----:B------:R-:W-:-:S03]  /*0720*/  ISETP.LT.U32.AND P0, PT, R155, 0x2, !P0 ;  /* 0x000000029b00780c */ /* 0x000fc60004701070 */
[----:B------:R-:W-:Y:S01]  /*0730*/  ISETP.EQ.OR P1, PT, RZ, UR8, !P1 ;  /* 0x00000008ff007c0c */ /* 0x000fe2000cf22670 */
[----:B------:R-:W0:Y:S02]  /*0740*/  FENCE.VIEW.ASYNC.S ;  /* 0x00000000000073c6 */ /* 0x000e240000000000 */
[----:B0-----:R0:W1:Y:S01]  /*0750*/  @!UP0 SYNCS.EXCH.64 URZ, [UR7+0x50], UR4 ;  /* 0x00005004073f85b2 */ /* 0x0010620008000100 */
[----:B------:R-:W-:-:S04]  /*0760*/  PLOP3.LUT P0, PT, P0, P1, PT, 0x80, 0x0 ;  /* 0x000000000000781c */ /* 0x000fc80000703070 */
[----:B------:R-:W-:Y:S01]  /*0770*/  P2R R19, PR, RZ, 0x1 ;  /* 0x00000001ff137803 */ /* 0x000fe20000000000 */
[----:B------:R0:W2:Y:S01]  /*0780*/  @!UP1 SYNCS.EXCH.64 URZ, [UR7+0x58], UR4 ;  /* 0x00005804073f95b2 */ /* 0x0000a20008000100 */
[----:B------:R-:W-:Y:S01]  /*0790*/  NOP ;  /* 0x0000000000007918 */ /* 0x000fe20000000000 */
[----:B------:R-:W-:Y:S06]  /*07a0*/  @!P3 BRA `(.L_x_3) ;  /* 0x000000000008b947 */ /* 0x000fec0003800000 */
[----:B-1234-:R-:W-:Y:S01]  /*07b0*/  UCGABAR_ARV ;  /* 0x00000000000079c7 */ /* 0x01efe20008000000 */
[----:B------:R-:W-:Y:S05]  /*07c0*/  BRA `(.L_x_4) ;  /* 0x0000000000047947 */ /* 0x000fea0003800000 */
.L_x_3:
[----:B-1234-:R-:W-:Y:S01]  /*07d0*/  NOP ;  /* 0x0000000000007918 */ /* 0x01efe20000000000 */
.L_x_4:
[----:B0-----:R-:W-:Y:S01]  /*07e0*/  ULDC UR4, c[0x0][0x65c] ;  /* 0x0001970000047ab9 */ /* 0x001fe20000000800 */
[----:B------:R-:W-:Y:S01]  /*07f0*/  UMOV UR5, URZ ;  /* 0x0000003f00057c82 */ /* 0x000fe20008000000 */
[----:B------:R-:W-:-:S03]  /*0800*/  UISETP.NE.AND UP0, UPT, UR4, 0x1, UPT ;  /* 0x000000010400788c */ /* 0x000fc6000bf05270 */
[----:B------:R-:W-:Y:S01]  /*0810*/  UMOV UR4, UR13 ;  /* 0x0000000d00047c82 */ /* 0x000fe20008000000 */
[----:B------:R-:W-:Y:S02]  /*0820*/  UP2UR UR46, UPR, URZ, 0x1 ;  /* 0x000000013f2e7883 */ /* 0x000fe40008000000 */
[----:B------:R-:W-:Y:S02]  /*0830*/  PLOP3.LUT P0, PT, PT, PT, UP0, 0x80, 0x0 ;  /* 0x000000000000781c */ /* 0x000fe40003f0f008 */
[----:B------:R-:W-:Y:S02]  /*0840*/  PLOP3.LUT P1, PT, PT, PT, UP0, 0x80, 0x0 ;  /* 0x000000000000781c */ /* 0x000fe40003f2f008 */
[----:B------:R-:W-:Y:S01]  /*0850*/  PLOP3.LUT P5, PT, PT, PT, UP0, 0x80, 0x0 ;  /* 0x000000000000781c */ /* 0x000fe20003faf008 */
[----:B------:R-:W-:Y:S01]  /*0860*/  @UP0 ULDC UR14, c[0x0][0x10] ;  /* 0x00000400000e0ab9 */ /* 0x000fe20000000800 */
[----:B------:R-:W-:Y:S01]  /*0870*/  @UP0 UMOV UR6, UR10 ;  /* 0x0000000a00060c82 */ /* 0x000fe20008000000 */
[----:B------:R-:W-:Y:S01]  /*0880*/  @UP0 UMOV UR7, URZ ;  /* 0x0000003f00070c82 */ /* 0x000fe20008000000 */
[----:B------:R-:W-:Y:S01]  /*0890*/  PLOP3.LUT P4, PT, PT, PT, UP0, 0x80, 0x0 ;  /* 0x000000000000781c */ /* 0x000fe20003f8f008 */
[----:B------:R-:W-:-:S03]  /*08a0*/  @UP0 UIMAD.WIDE.U32 UR14, UR13, UR14, UR6 ;  /* 0x0000000e0d0e02a5 */ /* 0x000fc6000f8e0006 */
[----:B------:R-:W-:Y:S01]  /*08b0*/  @!UP0 ULDC UR7, c[0x0][0xc] ;  /* 0x0000030000078ab9 */ /* 0x000fe20000000800 */
[----:B------:R-:W-:Y:S01]  /*08c0*/  @UP0 UMOV UR6, URZ ;  /* 0x0000003f00060c82 */ /* 0x000fe20008000000 */
[----:B------:R-:W-:Y:S01]  /*08d0*/  @!UP0 UIMAD.WIDE.U32 UR4, UR10, UR7, UR4 ;  /* 0x000000070a0482a5 */ /* 0x000fe2000f8e0004 */
[----:B------:R-:W-:Y:S01]  /*08e0*/  IMAD.U32 R2, RZ, RZ, UR14 ;  /* 0x0000000eff027e24 */ /* 0x000fe2000f8e00ff */
[----:B------:R-:W-:Y:S02]  /*08f0*/  @UP0 UIADD3 UR6, UR15, UR6, URZ ;  /* 0x000000060f060290 */ /* 0x000fe4000fffe03f */
[----:B------:R-:W-:Y:S02]  /*0900*/  IMAD.U32 R3, RZ, RZ, UR15 ;  /* 0x0000000fff037e24 */ /* 0x000fe4000f8e00ff */
[----:B------:R-:W-:Y:S02]  /*0910*/  @P0 IMAD.MOV.U32 R7, RZ, RZ, R2 ;  /* 0x000000ffff070224 */ /* 0x000fe400078e0002 */
[----:B------:R-:W-:Y:S01]  /*0920*/  IMAD.U32 R2, RZ, RZ, UR4 ;  /* 0x00000004ff027e24 */ /* 0x000fe2000f8e00ff */
[----:B------:R-:W-:Y:S01]  /*0930*/  @P1 MOV R6, UR6 ;  /* 0x0000000600061c02 */ /* 0x000fe20008000f00 */
[----:B------:R-:W-:-:S02]  /*0940*/  IMAD.U32 R5, RZ, RZ, UR5 ;  /* 0x00000005ff057e24 */ /* 0x000fc4000f8e00ff */
[----:B------:R-:W-:Y:S01]  /*0950*/  IMAD.U32 R3, RZ, RZ, UR5 ;  /* 0x00000005ff037e24 */ /* 0x000fe2000f8e00ff */
[----:B------:R-:W-:Y:S01]  /*0960*/  @!P4 MOV R7, R2 ;  /* 0x000000020007c202 */ /* 0x000fe20000000f00 */
[----:B------:R-:W-:Y:S02]  /*0970*/  @!P5 IMAD.MOV.U32 R6, RZ, RZ, R5 ;  /* 0x000000ffff06d224 */ /* 0x000fe400078e0005 */
[----:B------:R-:W-:-:S03]  /*0980*/  IMAD.U32 R4, RZ, RZ, UR4 ;  /* 0x00000004ff047e24 */ /* 0x000fc6000f8e00ff */
[----:B------:R0:W-:Y:S04]  /*0990*/  STL [R1+0x200], R6 ;  /* 0x0002000601007387 */ /* 0x0001e80000100800 */
[----:B------:R0:W-:Y:S01]  /*09a0*/  STL [R1+0x204], R7 ;  /* 0x0002040701007387 */ /* 0x0001e20000100800 */
[----:B------:R-:W-:Y:S05]  /*09b0*/  @!P3 BRA `(.L_x_5) ;  /* 0x00000000000cb947 */ /* 0x000fea0003800000 */
[----:B------:R-:W-:Y:S01]  /*09c0*/  UCGABAR_WAIT ;  /* 0x0000000000007dc7 */ /* 0x000fe20008000000 */
[----:B------:R-:W-:Y:S01]  /*09d0*/  CCTL.IVALL ;  /* 0x00000000ff00798f */ /* 0x000fe20002000000 */
[----:B------:R-:W-:Y:S05]  /*09e0*/  BRA `(.L_x_6) ;  /* 0x0000000000047947 */ /* 0x000fea0003800000 */
.L_x_5:
[----:B------:R-:W-:Y:S06]  /*09f0*/  BAR.SYNC.DEFER_BLOCKING 0x0 ;  /* 0x0000000000007b1d */ /* 0x000fec0000010000 */
.L_x_6:
[----:B------:R-:W-:Y:S05]  /*0a00*/  @!P2 BRA `(.L_x_7) ;  /* 0x0000012000b8a947 */ /* 0x000fea0003800000 */
[----:B------:R-:W-:-:S06]  /*0a10*/  UISETP.GT.U32.AND UP0, UPT, UR16, 0x1, UPT ;  /* 0x000000011000788c */ /* 0x000fcc000bf04070 */
[----:B------:R-:W-:-:S13]  /*0a20*/  PLOP3.LUT P0, PT, PT, PT, UP0, 0x80, 0x0 ;  /* 0x000000000000781c */ /* 0x000fda0003f0f008 */
[----:B------:R-:W-:Y:S05]  /*0a30*/  @P0 EXIT ;  /* 0x000000000000094d */ /* 0x000fea0003800000 */
[----:B------:R-:W-:Y:S01]  /*0a40*/  ULDC.64 UR4, c[0x0][0x650] ;  /* 0x0001940000047ab9 */ /* 0x000fe20000000a00 */
[----:B------:R-:W-:Y:S01]  /*0a50*/  UMOV UR41, 0xffffffff ;  /* 0xffffffff00297882 */ /* 0x000fe20000000000 */
[----:B------:R-:W-:Y:S01]  /*0a60*/  ISETP.GE.U32.AND P0, PT, R7, UR4, PT ;  /* 0x0000000407007c0c */ /* 0x000fe2000bf06070 */
[----:B------:R-:W-:Y:S01]  /*0a70*/  UMOV UR42, 0xffffffff ;  /* 0xffffffff002a7882 */ /* 0x000fe20000000000 */
[----:B------:R-:W-:Y:S01]  /*0a80*/  UMOV UR43, 0xffffffff ;  /* 0xffffffff002b7882 */ /* 0x000fe20000000000 */
[----:B------:R-:W-:Y:S02]  /*0a90*/  PRMT R0, RZ, 0x7610, R0 ;  /* 0x00007610ff007816 */ /* 0x000fe40000000000 */
[----:B------:R-:W-:-:S13]  /*0aa0*/  ISETP.GE.U32.AND.EX P0, PT, R6, UR5, PT, P0 ;  /* 0x0000000506007c0c */ /* 0x000fda000bf06100 */
[----:B------:R-:W-:Y:S05]  /*0ab0*/  @P0 BRA `(.L_x_8) ;  /* 0x0000000400480947 */ /* 0x000fea0003800000 */
[----:B------:R-:W-:Y:S01]  /*0ac0*/  ULDC.64 UR16, c[0x0][0x628] ;  /* 0x00018a0000107ab9 */ /* 0x000fe20000000a00 */
[C---:B------:R-:W-:Y:S01]  /*0ad0*/  R2UR UR19, R7.reuse ;  /* 0x00000000071372ca */ /* 0x040fe200000e0000 */
[----:B------:R-:W-:Y:S01]  /*0ae0*/  ULDC UR18, c[0x0][0x630] ;  /* 0x00018c0000127ab9 */ /* 0x000fe20000000800 */
[----:B------:R-:W-:Y:S02]  /*0af0*/  ISETP.NE.U32.AND P0, PT, RZ, UR16, PT ;  /* 0x00000010ff007c0c */ /* 0x000fe4000bf05070 */
[----:B------:R-:W-:Y:S02]  /*0b00*/  R2UR UR4, R7 ;  /* 0x00000000070472ca */ /* 0x000fe400000e0000 */
[----:B------:R-:W-:Y:S02]  /*0b10*/  ISETP.NE.AND.EX P0, PT, RZ, UR17, PT, P0 ;  /* 0x00000011ff007c0c */ /* 0x000fe4000bf05300 */
[----:B------:R-:W-:-:S11]  /*0b20*/  R2UR UR5, R6 ;  /* 0x00000000060572ca */ /* 0x000fd600000e0000 */
[----:B------:R-:W-:Y:S05]  /*0b30*/  @!P0 BRA `(.L_x_9) ;  /* 0x0000000000308947 */ /* 0x000fea0003800000 */
[----:B------:R-:W-:Y:S01]  /*0b40*/  R2UR UR4, R7 ;  /* 0x00000000070472ca */ /* 0x000fe200000e0000 */
[----:B------:R-:W-:Y:S01]  /*0b50*/  ULDC UR9, c[0x0][0x634] ;  /* 0x00018d0000097ab9 */ /* 0x000fe20000000800 */
[----:B------:R-:W-:-:S11]  /*0b60*/  R2UR UR13, R6 ;  /* 0x00000000060d72ca */ /* 0x000fd600000e0000 */
[----:B------:R-:W-:-:S04]  /*0b70*/  UIADD3 UR9, UP0, UR4, UR9, URZ ;  /* 0x0000000904097290 */ /* 0x000fc8000ff1e03f */
[----:B------:R-:W-:-:S04]  /*0b80*/  UIADD3.X UR13, URZ, UR13, URZ, UP0, !UPT ;  /* 0x0000000d3f0d7290 */ /* 0x000fc800087fe43f */
[----:B------:R-:W-:-:S04]  /*0b90*/  UIMAD.WIDE.U32 UR4, UR13, UR16, URZ ;  /* 0x000000100d0472a5 */ /* 0x000fc8000f8e003f */
[----:B------:R-:W-:Y:S02]  /*0ba0*/  UIMAD.WIDE.U32 UR6, UP0, UR9, UR17, UR4 ;  /* 0x00000011090672a5 */ /* 0x000fe4000f800004 */
[----:B------:R-:W-:Y:S02]  /*0bb0*/  UIMAD.WIDE.U32 UR4, UR9, UR16, URZ ;  /* 0x00000010090472a5 */ /* 0x000fe4000f8e003f */
[----:B------:R-:W-:Y:S02]  /*0bc0*/  UIADD3.X UR15, URZ, URZ, URZ, UP0, !UPT ;  /* 0x0000003f3f0f7290 */ /* 0x000fe400087fe43f */
[----:B------:R-:W-:Y:S01]  /*0bd0*/  UIADD3 URZ, UP0, UR5, UR6, URZ ;  /* 0x00000006053f7290 */ /* 0x000fe2000ff1e03f */
[----:B------:R-:W-:-:S03]  /*0be0*/  UMOV UR14, UR7 ;  /* 0x00000007000e7c82 */ /* 0x000fc60008000000 */
[----:B------:R-:W-:-:S12]  /*0bf0*/  UIMAD.WIDE.U32.X UR4, UR13, UR17, UR14, UP0 ;  /* 0x000000110d0472a5 */ /* 0x000fd800080e040e */
.L_x_9:
[----:B------:R-:W-:Y:S01]  /*0c00*/  USHF.R.U64 UR43, UR4, UR18, UR5 ;  /* 0x00000012042b7299 */ /* 0x000fe20008001205 */
[----:B------:R-:W-:Y:S01]  /*0c10*/  R2UR UR7, R6 ;  /* 0x00000000060772ca */ /* 0x000fe200000e0000 */
[----:B------:R-:W-:Y:S02]  /*0c20*/  USHF.R.U32.HI UR4, URZ, UR18, UR5 ;  /* 0x000000123f047299 */ /* 0x000fe40008011605 */
[----:B------:R-:W-:Y:S01]  /*0c30*/  UIADD3 UR5, UP0, URZ, -UR43, URZ ;  /* 0x8000002b3f057290 */ /* 0x000fe2000ff1e03f */
[----:B------:R-:W-:Y:S01]  /*0c40*/  ULDC.64 UR14, c[0x0][0x620] ;  /* 0x00018800000e7ab9 */ /* 0x000fe20000000a00 */
[----:B------:R-:W-:Y:S02]  /*0c50*/  UMOV UR6, UR19 ;  /* 0x0000001300067c82 */ /* 0x000fe40008000000 */
[----:B------:R-:W-:Y:S01]  /*0c60*/  UIADD3.X UR4, URZ, ~UR4, URZ, UP0, !UPT ;  /* 0x800000043f047290 */ /* 0x000fe200087fe43f */
[----:B------:R-:W-:Y:S01]  /*0c70*/  ULDC UR9, c[0x0][0x618] ;  /* 0x0001860000097ab9 */ /* 0x000fe20000000800 */
[----:B------:R-:W-:-:S02]  /*0c80*/  UIMAD UR12, UR11, UR12, UR10 ;  /* 0x0000000c0b0c72a4 */ /* 0x000fc4000f8e020a */
[----:B------:R-:W-:Y:S02]  /*0c90*/  UIMAD UR4, UR4, UR14, URZ ;  /* 0x0000000e040472a4 */ /* 0x000fe4000f8e023f */
[----:B------:R-:W-:Y:S02]  /*0ca0*/  UIMAD.WIDE.U32 UR6, UR5, UR14, UR6 ;  /* 0x0000000e050672a5 */ /* 0x000fe4000f8e0006 */
[----:B------:R-:W-:Y:S01]  /*0cb0*/  UIMAD UR4, UR5, UR15, UR4 ;  /* 0x0000000f050472a4 */ /* 0x000fe2000f8e0204 */
[----:B------:R-:W-:Y:S01]  /*0cc0*/  ULDC UR10, c[0x0][0x608] ;  /* 0x00018200000a7ab9 */ /* 0x000fe20000000800 */
[----:B------:R-:W-:Y:S02]  /*0cd0*/  ULDC UR18, c[0x0][0x658] ;  /* 0x0001960000127ab9 */ /* 0x000fe40000000800 */
[----:B------:R-:W-:Y:S01]  /*0ce0*/  UIADD3 UR7, UR7, UR4, URZ ;  /* 0x0000000407077290 */ /* 0x000fe2000fffe03f */
[----:B------:R-:W-:Y:S02]  /*0cf0*/  UMOV UR11, 0xffffffff ;  /* 0xffffffff000b7882 */ /* 0x000fe40000000000 */
[----:B------:R-:W-:Y:S01]  /*0d00*/  ULDC.64 UR4, c[0x0][0x640] ;  /* 0x0001900000047ab9 */ /* 0x000fe20000000a00 */
[----:B------:R-:W-:Y:S01]  /*0d10*/  USHF.R.U64 UR16, UR6, UR9, UR7 ;  /* 0x0000000906107299 */ /* 0x000fe20008001207 */
[----:B------:R-:W-:Y:S01]  /*0d20*/  ISETP.NE.U32.AND P0, PT, RZ, UR4, PT ;  /* 0x00000004ff007c0c */ /* 0x000fe2000bf05070 */
[----:B------:R-:W-:-:S02]  /*0d30*/  USHF.R.U32.HI UR7, URZ, UR9, UR7 ;  /* 0x000000093f077299 */ /* 0x000fc40008011607 */
[----:B------:R-:W-:Y:S01]  /*0d40*/  USHF.L.U32 UR6, UR11, UR18, URZ ;  /* 0x000000120b067299 */ /* 0x000fe2000800063f */
[----:B------:R-:W-:Y:S01]  /*0d50*/  ISETP.NE.AND.EX P0, PT, RZ, UR5, PT, P0 ;  /* 0x00000005ff007c0c */ /* 0x000fe2000bf05300 */
[----:B------:R-:W-:Y:S02]  /*0d60*/  USHF.R.U64 UR22, UR16, UR10, UR7 ;  /* 0x0000000a10167299 */ /* 0x000fe40008001207 */
[----:B------:R-:W-:Y:S02]  /*0d70*/  USHF.R.U32.HI UR7, URZ, UR10, UR7 ;  /* 0x0000000a3f077299 */ /* 0x000fe40008011607 */
[----:B------:R-:W-:Y:S02]  /*0d80*/  UISETP.NE.AND UP1, UPT, UR46, URZ, UPT ;  /* 0x0000003f2e00728c */ /* 0x000fe4000bf25270 */
[----:B------:R-:W-:Y:S01]  /*0d90*/  USHF.R.U64 UR23, UR22, UR18, UR7 ;  /* 0x0000001216177299 */ /* 0x000fe20008001207 */
[----:B------:R-:W-:Y:S01]  /*0da0*/  ULDC UR17, c[0x0][0x600] ;  /* 0x0001800000117ab9 */ /* 0x000fe20000000800 */
[----:B------:R-:W-:-:S02]  /*0db0*/  ULOP3.LUT UR13, URZ, UR6, URZ, 0x33, !UPT ;  /* 0x000000063f0d7292 */ /* 0x000fc4000f8e333f */
[----:B------:R-:W-:Y:S02]  /*0dc0*/  UIADD3 UR15, UR17, -0x1, URZ ;  /* 0xffffffff110f7890 */ /* 0x000fe4000fffe03f */
[----:B------:R-:W-:Y:S02]  /*0dd0*/  USEL UR12, UR8, UR12, !UP1 ;  /* 0x0000000c080c7287 */ /* 0x000fe4000c800000 */
[----:B------:R-:W-:Y:S01]  /*0de0*/  USHF.R.U32.HI UR7, URZ, UR18, UR7 ;  /* 0x000000123f077299 */ /* 0x000fe20008011607 */
[----:B------:R-:W-:Y:S01]  /*0df0*/  ULDC UR19, c[0x0][0x648] ;  /* 0x0001920000137ab9 */ /* 0x000fe20000000800 */
[----:B------:R-:W-:Y:S01]  /*0e00*/  ULDC UR20, c[0x0][0x638] ;  /* 0x00018e0000147ab9 */ /* 0x000fe20000000800 */
[----:B------:R-:W-:Y:S01]  /*0e10*/  UMOV UR21, 0x1 ;  /* 0x0000000100157882 */ /* 0x000fe20000000000 */
[----:B------:R-:W-:Y:S01]  /*0e20*/  UMOV UR6, UR23 ;  /* 0x0000001700067c82 */ /* 0x000fe20008000000 */
[----:B------:R-:W-:Y:S07]  /*0e30*/  @!P0 BRA `(.L_x_10) ;  /* 0x0000000000308947 */ /* 0x000fee0003800000 */
[----:B------:R-:W-:Y:S02]  /*0e40*/  ULDC UR10, c[0x0][0x64c] ;  /* 0x00019300000a7ab9 */ /* 0x000fe40000000800 */
        /* <DEDUP_REMOVED lines=8> */
[----:B------:R-:W-:-:S07]  /*0ed0*/  UIMAD.WIDE.U32.X UR4, UR14, UR5, UR10, UP0 ;  /* 0x000000050e0472a5 */ /* 0x000fce00080e040a */
[----:B------:R-:W-:Y:S01]  /*0ee0*/  UMOV UR6, UR4 ;  /* 0x0000000400067c82 */ /* 0x000fe20008000000 */
[----:B------:R-:W-:-:S05]  /*0ef0*/  UMOV UR7, UR5 ;  /* 0x0000000500077c82 */ /* 0x000fca0008000000 */
.L_x_10:
[----:B------:R-:W-:Y:S01]  /*0f00*/  USHF.R.U64 UR5, UR6, UR19, UR7 ;  /* 0x0000001306057299 */ /* 0x000fe20008001207 */
[----:B------:R-:W-:Y:S01]  /*0f10*/  IMAD.MOV.U32 R0, RZ, RZ, 0x1 ;  /* 0x00000001ff007424 */ /* 0x000fe200078e00ff */
[----:B------:R-:W-:Y:S02]  /*0f20*/  USHF.L.U32 UR4, UR21, UR18, URZ ;  /* 0x0000001215047299 */ /* 0x000fe4000800063f */
[----:B------:R-:W-:Y:S02]  /*0f30*/  ULOP3.LUT UR13, UR22, UR13, URZ, 0xc0, !UPT ;  /* 0x0000000d160d7292 */ /* 0x000fe4000f8ec03f */
[----:B------:R-:W-:Y:S02]  /*0f40*/  UIADD3 UR6, -UR5, URZ, URZ ;  /* 0x0000003f05067290 */ /* 0x000fe4000fffe13f */
[----:B------:R-:W-:Y:S02]  /*0f50*/  UIMAD UR13, UR4, UR5, UR13 ;  /* 0x00000005040d72a4 */ /* 0x000fe4000f8e020d */
[----:B------:R-:W-:-:S02]  /*0f60*/  ULOP3.LUT UR15, UR16, UR15, URZ, 0xc0, !UPT ;  /* 0x0000000f100f7292 */ /* 0x000fc4000f8ec03f */
[----:B------:R-:W-:Y:S01]  /*0f70*/  UIMAD UR4, UR6, UR20, UR23 ;  /* 0x00000014060472a4 */ /* 0x000fe2000f8e0217 */
[----:B------:R-:W-:Y:S01]  /*0f80*/  ULDC UR5, c[0x0][0x610] ;  /* 0x0001840000057ab9 */ /* 0x000fe20000000800 */
[----:B------:R-:W-:Y:S02]  /*0f90*/  UISETP.NE.AND UP0, UPT, UR46, URZ, UPT ;  /* 0x0000003f2e00728c */ /* 0x000fe4000bf05270 */
[----:B------:R-:W-:Y:S02]  /*0fa0*/  UIMAD UR12, UR13, UR5, UR12 ;  /* 0x000000050d0c72a4 */ /* 0x000fe4000f8e020c */
[----:B------:R-:W-:-:S04]  /*0fb0*/  UIMAD UR4, UR4, UR17, UR15 ;  /* 0x00000011040472a4 */ /* 0x000fc8000f8e020f */
[----:B------:R-:W-:Y:S02]  /*0fc0*/  USEL UR42, UR4, UR12, !UP0 ;  /* 0x0000000c042a7287 */ /* 0x000fe4000c000000 */
[----:B------:R-:W-:-:S12]  /*0fd0*/  USEL UR41, UR12, UR4, !UP0 ;  /* 0x000000040c297287 */ /* 0x000fd8000c000000 */
.L_x_8:
[----:B------:R-:W-:-:S08]  /*0fe0*/  NOP ;  /* 0x0000000000007918 */ /* 0x000fd00000000000 */
[----:B------:R-:W1:Y:S02]  /*0ff0*/  USETMAXREG.TRY_ALLOC.CTAPOOL UP0, 0xf0 ;  /* 0x000000f0000079c8 */ /* 0x000e640008000600 */
[----:B-1----:R-:W-:-:S13]  /*1000*/  PLOP3.LUT P0, PT, PT, PT, UP0, 0x80, 0x0 ;  /* 0x000000000000781c */ /* 0x002fda0003f0f008 */
[----:B------:R-:W-:Y:S05]  /*1010*/  @!P0 BRA `(.L_x_8) ;  /* 0xfffffffc00f08947 */ /* 0x000fea000383ffff */
[----:B------:R-:W-:Y:S01]  /*1020*/  ULDC.64 UR4, c[0x0][0x598] ;  /* 0x0001660000047ab9 */ /* 0x000fe20000000a00 */
[----:B------:R-:W-:Y:S01]  /*1030*/  ULDC.64 UR36, c[0x0][0x208] ;  /* 0x0000820000247ab9 */ /* 0x000fe20000000a00 */
[----:B------:R-:W-:-:S04]  /*1040*/  ISETP.NE.U32.AND P0, PT, RZ, UR4, PT ;  /* 0x00000004ff007c0c */ /* 0x000fc8000bf05070 */
[----:B------:R-:W-:-:S13]  /*1050*/  ISETP.NE.AND.EX P0, PT, RZ, UR5, PT, P0 ;  /* 0x00000005ff007c0c */ /* 0x000fda000bf05300 */
[----:B------:R-:W-:Y:S05]  /*1060*/  @!P0 BRA `(.L_x_11) ;  /* 0x00000000001c8947 */ /* 0x000fea0003800000 */
[----:B------:R-:W1:Y:S02]  /*1070*/  LDC.64 R2, c[0x0][0x598] ;  /* 0x00016600ff027b82 */ /* 0x000e640000000a00 */
[----:B-1----:R-:W2:Y:S02]  /*1080*/  LDG.E.64 R2, desc[UR36][R2.64] ;  /* 0x0000002402027981 */ /* 0x002ea4000c1e1b00 */
[----:B--2---:R-:W-:-:S04]  /*1090*/  ISETP.NE.U32.AND P0, PT, R2, RZ, PT ;  /* 0x000000ff0200720c */ /* 0x004fc80003f05070 */
[----:B------:R-:W-:-:S13]  /*10a0*/  ISETP.NE.AND.EX P0, PT, R3, RZ, PT, P0 ;  /* 0x000000ff0300720c */ /* 0x000fda0003f05300 */
[----:B------:R-:W-:Y:S05]  /*10b0*/  @!P0 BRA `(.L_x_11) ;  /* 0x0000000000088947 */ /* 0x000fea0003800000 */
[----:B------:R1:W5:Y:S01]  /*10c0*/  LD.E R17, desc[UR36][R2.64] ;  /* 0x0000002402117980 */ /* 0x000362000c101900 */
[----:B------:R-:W-:Y:S05]  /*10d0*/  BRA `(.L_x_12) ;  /* 0x0000000000247947 */ /* 0x000fea0003800000 */
.L_x_11:
[----:B------:R-:W-:Y:S02]  /*10e0*/  ULDC.64 UR4, c[0x0][0x588] ;  /* 0x0001620000047ab9 */ /* 0x000fe40000000a00 */
[----:B------:R-:W-:-:S04]  /*10f0*/  ISETP.NE.U32.AND P0, PT, RZ, UR4, PT ;  /* 0x00000004ff007c0c */ /* 0x000fc8000bf05070 */
[----:B------:R-:W-:-:S13]  /*1100*/  ISETP.NE.AND.EX P0, PT, RZ, UR5, PT, P0 ;  /* 0x00000005ff007c0c */ /* 0x000fda000bf05300 */
[----:B------:R-:W-:Y:S05]  /*1110*/  @!P0 BRA `(.L_x_13) ;  /* 0x00000000000c8947 */ /* 0x000fea0003800000 */
[----:B------:R-:W1:Y:S02]  /*1120*/  LDC.64 R2, c[0x0][0x588] ;  /* 0x00016200ff027b82 */ /* 0x000e640000000a00 */
[----:B-1----:R2:W5:Y:S01]  /*1130*/  LDG.E R17, desc[UR36][R2.64] ;  /* 0x0000002402117981 */ /* 0x002562000c1e1900 */
[----:B------:R-:W-:Y:S05]  /*1140*/  BRA `(.L_x_12) ;  /* 0x0000000000087947 */ /* 0x000fea0003800000 */
.L_x_13:
[----:B------:R-:W-:Y:S02]  /*1150*/  ULDC UR4, c[0x0][0x580] ;  /* 0x0001600000047ab9 */ /* 0x000fe40000000800 */
[----:B------:R-:W-:-:S07]  /*1160*/  IMAD.U32 R17, RZ, RZ, UR4 ;  /* 0x00000004ff117e24 */ /* 0x000fce000f8e00ff */
.L_x_12:
[----:B------:R-:W-:Y:S02]  /*1170*/  ULDC.64 UR4, c[0x0][0x5a0] ;  /* 0x0001680000047ab9 */ /* 0x000fe40000000a00 */
[----:B------:R-:W-:-:S04]  /*1180*/  ISETP.NE.U32.AND P0, PT, RZ, UR4, PT ;  /* 0x00000004ff007c0c */ /* 0x000fc8000bf05070 */
[----:B------:R-:W-:-:S13]  /*1190*/  ISETP.NE.AND.EX P0, PT, RZ, UR5, PT, P0 ;  /* 0x00000005ff007c0c */ /* 0x000fda000bf05300 */
[----:B------:R-:W-:Y:S05]  /*11a0*/  @!P0 BRA `(.L_x_14) ;  /* 0x00000000001c8947 */ /* 0x000fea0003800000 */
[----:B-12---:R-:W1:Y:S02]  /*11b0*/  LDC.64 R2, c[0x0][0x5a0] ;  /* 0x00016800ff027b82 */ /* 0x006e640000000a00 */
[----:B-1----:R-:W2:Y:S02]  /*11c0*/  LDG.E.64 R2, desc[UR36][R2.64] ;  /* 0x0000002402027981 */ /* 0x002ea4000c1e1b00 */
[----:B--2---:R-:W-:-:S04]  /*11d0*/  ISETP.NE.U32.AND P0, PT, R2, RZ, PT ;  /* 0x000000ff0200720c */ /* 0x004fc80003f05070 */
[----:B------:R-:W-:-:S13]  /*11e0*/  ISETP.NE.AND.EX P0, PT, R3, RZ, PT, P0 ;  /* 0x000000ff0300720c */ /* 0x000fda0003f05300 */
[----:B------:R-:W-:Y:S05]  /*11f0*/  @!P0 BRA `(.L_x_14) ;  /* 0x0000000000088947 */ /* 0x000fea0003800000 */
[----:B------:R1:W5:Y:S01]  /*1200*/  LD.E R18, desc[UR36][R2.64] ;  /* 0x0000002402127980 */ /* 0x000362000c101900 */
[----:B------:R-:W-:Y:S05]  /*1210*/  BRA `(.L_x_15) ;  /* 0x0000000000247947 */ /* 0x000fea0003800000 */
.L_x_14:
[----:B------:R-:W-:Y:S02]  /*1220*/  ULDC.64 UR4, c[0x0][0x590] ;  /* 0x0001640000047ab9 */ /* 0x000fe40000000a00 */
[----:B------:R-:W-:-:S04]  /*1230*/  ISETP.NE.U32.AND P0, PT, RZ, UR4, PT ;  /* 0x00000004ff007c0c */ /* 0x000fc8000bf05070 */
[----:B------:R-:W-:-:S13]  /*1240*/  ISETP.NE.AND.EX P0, PT, RZ, UR5, PT, P0 ;  /* 0x00000005ff007c0c */ /* 0x000fda000bf05300 */
[----:B------:R-:W-:Y:S05]  /*1250*/  @!P0 BRA `(.L_x_16) ;  /* 0x00000000000c8947 */ /* 0x000fea0003800000 */
[----:B-12---:R-:W1:Y:S02]  /*1260*/  LDC.64 R2, c[0x0][0x590] ;  /* 0x00016400ff027b82 */ /* 0x006e640000000a00 */
[----:B-1----:R2:W5:Y:S01]  /*1270*/  LDG.E R18, desc[UR36][R2.64] ;  /* 0x0000002402127981 */ /* 0x002562000c1e1900 */
[----:B------:R-:W-:Y:S05]  /*1280*/  BRA `(.L_x_15) ;  /* 0x0000000000087947 */ /* 0x000fea0003800000 */
.L_x_16:
[----:B------:R-:W-:Y:S02]  /*1290*/  ULDC UR4, c[0x0][0x584] ;  /* 0x0001610000047ab9 */ /* 0x000fe40000000800 */
[----:B------:R-:W-:-:S07]  /*12a0*/  IMAD.U32 R18, RZ, RZ, UR4 ;  /* 0x00000004ff127e24 */ /* 0x000fce000f8e00ff */
.L_x_15:
[----:B------:R-:W-:-:S13]  /*12b0*/  LOP3.LUT P0, RZ, R0, 0xff, RZ, 0xc0, !PT ;  /* 0x000000ff00ff7812 */ /* 0x000fda000780c0ff */
[----:B------:R-:W-:Y:S05]  /*12c0*/  @!P0 EXIT ;  /* 0x000000000000894d */ /* 0x000fea0003800000 */
[----:B------:R-:W-:Y:S01]  /*12d0*/  ULDC UR4, c[0x0][0x28c] ;  /* 0x0000a30000047ab9 */ /* 0x000fe20000000800 */
[----:B------:R-:W-:Y:S01]  /*12e0*/  UMOV UR38, URZ ;  /* 0x0000003f00267c82 */ /* 0x000fe20008000000 */
[----:B------:R-:W-:Y:S01]  /*12f0*/  UIADD3 UR4, UR4, 0x3f, URZ ;  /* 0x0000003f04047890 */ /* 0x000fe2000fffe03f */
[----:B------:R-:W-:-:S03]  /*1300*/  UMOV UR39, URZ ;  /* 0x0000003f00277c82 */ /* 0x000fc60008000000 */
[----:B------:R-:W-:-:S04]  /*1310*/  USHF.R.S32.HI UR5, URZ, 0x1f, UR4 ;  /* 0x0000001f3f057899 */ /* 0x000fc80008011404 */
[----:B------:R-:W-:-:S04]  /*1320*/  ULEA.HI UR5, UR5, UR4, URZ, 0x6 ;  /* 0x0000000405057291 */ /* 0x000fc8000f8f303f */
[----:B------:R-:W-:-:S12]  /*1330*/  USHF.R.S32.HI UR44, URZ, 0x6, UR5 ;  /* 0x000000063f2c7899 */ /* 0x000fd80008011405 */
.L_x_550:
[----:B------:R-:W3:Y:S01]  /*1340*/  S2R R0, SR_TID.X ;  /* 0x0000000000007919 */ /* 0x000ee20000002100 */
[----:B----4-:R-:W4:Y:S01]  /*1350*/  S2UR UR7, SR_CgaCtaId ;  /* 0x00000000000779c3 */ /* 0x010f220000008800 */
[----:B------:R-:W-:Y:S02]  /*1360*/  UMOV UR6, 0x400 ;  /* 0x0000040000067882 */ /* 0x000fe40000000000 */
[----:B----4-:R-:W-:Y:S01]  /*1370*/  ULEA UR6, UR7, UR6, 0x18 ;  /* 0x0000000607067291 */ /* 0x010fe2000f8ec03f */
[----:B---3--:R-:W-:-:S04]  /*1380*/  LOP3.LUT R0, R0, 0x80, RZ, 0xc0, !PT ;  /* 0x0000008000007812 */ /* 0x008fc800078ec0ff */
[----:B------:R-:W-:-:S06]  /*1390*/  SHF.R.U32.HI R0, RZ, 0x7, R0 ;  /* 0x00000007ff007819 */ /* 0x000fcc0000011600 */
[----:B------:R-:W3:Y:S02]  /*13a0*/  SHFL.IDX PT, R0, R0, RZ, 0x1f ;  /* 0x00001fff00007589 */ /* 0x000ee400000e0000 */
[----:B---3--:R-:W-:-:S13]  /*13b0*/  R2UR UR4, R0 ;  /* 0x00000000000472ca */ /* 0x008fda00000e0000 */
[----:B------:R-:W-:-:S04]  /*13c0*/  ULEA.HI UR5, UR4, UR4, URZ, 0x1 ;  /* 0x0000000404057291 */ /* 0x000fc8000f8f083f */
[----:B------:R-:W-:-:S04]  /*13d0*/  ULOP3.LUT UR5, UR5, 0xffffe, URZ, 0xc0, !UPT ;  /* 0x000ffffe05057892 */ /* 0x000fc8000f8ec03f */
[----:B------:R-:W-:-:S03]  /*13e0*/  UIADD3 UR5, UR4, -UR5, URZ ;  /* 0x8000000504057290 */ /* 0x000fc6000fffe03f */
[----:B------:R-:W-:Y:S01]  /*13f0*/  ULDC UR4, c[0x0][0x28c] ;  /* 0x0000a30000047ab9 */ /* 0x000fe20000000800 */
[----:B------:R-:W-:Y:S01]  /*1400*/  ULEA UR5, UR5, UR6, 0xc ;  /* 0x0000000605057291 */ /* 0x000fe2000f8e603f */
[----:B------:R-:W-:-:S03]  /*1410*/  ISETP.LT.AND P0, PT, RZ, UR4, PT ;  /* 0x00000004ff007c0c */ /* 0x000fc6000bf01270 */
[----:B------:R-:W-:-:S04]  /*1420*/  UIADD3 UR5, UR5, 0x100, URZ ;  /* 0x0000010005057890 */ /* 0x000fc8000fffe03f */
[----:B------:R-:W-:-:S04]  /*1430*/  USHF.R.U32.HI UR5, URZ, 0x4, UR5 ;  /* 0x000000043f057899 */ /* 0x000fc80008011605 */
[----:B------:R-:W-:-:S04]  /*1440*/  ULOP3.LUT UR5, UR5, 0x3fff, URZ, 0xc0, !UPT ;  /* 0x00003fff05057892 */ /* 0x000fc8000f8ec03f */
[----:B------:R-:W-:Y:S01]  /*1450*/  ULOP3.LUT UR45, UR5, 0x10000, URZ, 0xfc, !UPT ;  /* 0x00010000052d7892 */ /* 0x000fe2000f8efc3f */
[----:B-----5:R-:W-:Y:S11]  /*1460*/  @P0 BRA `(.L_x_17) ;  /* 0x0000000000400947 */ /* 0x020ff60003800000 */
[----:B------:R-:W-:Y:S01]  /*1470*/  MOV R0, 0x0 ;  /* 0x0000000000007802 */ /* 0x000fe20000000f00 */
[----:B------:R-:W-:Y:S01]  /*1480*/  ULDC.64 UR4, c[0x4][0x68] ;  /* 0x01001a0000047ab9 */ /* 0x000fe20000000a00 */
[----:B------:R-:W-:Y:S01]  /*1490*/  ULDC.64 UR6, c[0x4][0x8] ;  /* 0x0100020000067ab9 */ /* 0x000fe20000000a00 */
[----:B------:R-:W-:Y:S01]  /*14a0*/  MOV R4, UR4 ;  /* 0x0000000400047c02 */ /* 0x000fe20008000f00 */
[----:B-12---:R1:W2:Y:S01]  /*14b0*/  LDC.64 R2, c[0x4][R0] ;  /* 0x0100000000027b82 */ /* 0x0062a20000000a00 */
[----:B------:R-:W-:Y:S01]  /*14c0*/  IMAD.U32 R5, RZ, RZ, UR5 ;  /* 0x00000005ff057e24 */ /* 0x000fe2000f8e00ff */
[----:B------:R-:W-:Y:S01]  /*14d0*/  ULDC.64 UR4, c[0x4][0x70] ;  /* 0x01001c0000047ab9 */ /* 0x000fe20000000a00 */
[----:B------:R-:W-:Y:S01]  /*14e0*/  IMAD.U32 R10, RZ, RZ, UR6 ;  /* 0x00000006ff0a7e24 */ /* 0x000fe2000f8e00ff */
[----:B------:R-:W-:Y:S01]  /*14f0*/  MOV R11, UR7 ;  /* 0x00000007000b7c02 */ /* 0x000fe20008000f00 */
[----:B0-----:R-:W-:Y:S02]  /*1500*/  IMAD.U32 R6, RZ, RZ, UR4 ;  /* 0x00000004ff067e24 */ /* 0x001fe4000f8e00ff */
[----:B------:R-:W-:-:S02]  /*1510*/  IMAD.U32 R7, RZ, RZ, UR5 ;  /* 0x00000005ff077e24 */ /* 0x000fc4000f8e00ff */
[----:B------:R-:W-:Y:S02]  /*1520*/  IMAD.MOV.U32 R8, RZ, RZ, 0x1e1 ;  /* 0x000001e1ff087424 */ /* 0x000fe400078e00ff */
[----:B------:R-:W-:Y:S02]  /*1530*/  IMAD.MOV.U32 R12, RZ, RZ, 0x1 ;  /* 0x00000001ff0c7424 */ /* 0x000fe400078e00ff */
[----:B-1----:R-:W-:-:S07]  /*1540*/  IMAD.MOV.U32 R13, RZ, RZ, RZ ;  /* 0x000000ffff0d7224 */ /* 0x002fce00078e00ff */
[----:B------:R-:W-:-:S07]  /*1550*/  LEPC R20, `(.L_x_17) ;  /* 0x000000001014794e */ /* 0x000fce0000000000 */
[----:B--2--5:R-:W-:Y:S05]  /*1560*/  CALL.ABS.NOINC R2 ;  /* 0x0000000002007343 */ /* 0x024fea0003c00000 */
.L_x_17:
[----:B------:R-:W-:-:S06]  /*1570*/  ULOP3.LUT UR4, UR40, 0x1, URZ, 0xfc, !UPT ;  /* 0x0000000128047892 */ /* 0x000fcc000f8efc3f */
[----:B------:R-:W-:-:S05]  /*1580*/  IMAD.U32 R0, RZ, RZ, UR4 ;  /* 0x00000004ff007e24 */ /* 0x000fca000f8e00ff */
[----:B------:R-:W-:-:S13]  /*1590*/  ISETP.NE.AND P0, PT, R0, 0x3, PT ;  /* 0x000000030000780c */ /* 0x000fda0003f05270 */
[----:B------:R-:W-:Y:S05]  /*15a0*/  @!P0 BRA `(.L_x_18) ;  /* 0x0000000000048947 */ /* 0x000fea0003800000 */
[----:B------:R-:W-:Y:S01]  /*15b0*/  BPT.TRAP 0x1 ;  /* 0x000000040000795c */ /* 0x000fe20000300000 */
.L_x_18:
[----:B------:R-:W3:Y:S01]  /*15c0*/  S2UR UR5, SR_CgaCtaId ;  /* 0x00000000000579c3 */ /* 0x000ee20000008800 */
[----:B------:R-:W-:Y:S01]  /*15d0*/  UMOV UR4, 0x400 ;  /* 0x0000040000047882 */ /* 0x000fe20000000000 */
[----:B-12---:R-:W-:Y:S01]  /*15e0*/  MOV R3, UR39 ;  /* 0x0000002700037c02 */ /* 0x006fe20008000f00 */
[----:B------:R-:W-:-:S05]  /*15f0*/  IMAD.U32 R2, RZ, RZ, UR38 ;  /* 0x00000026ff027e24 */ /* 0x000fca000f8e00ff */
[----:B------:R-:W-:Y:S01]  /*1600*/  SHF.L.U32 R2, R2, 0x1f, RZ ;  /* 0x0000001f02027819 */ /* 0x000fe200000006ff */
[----:B---3--:R-:W-:-:S06]  /*1610*/  ULEA UR4, UR5, UR4, 0x18 ;  /* 0x0000000405047291 */ /* 0x008fcc000f8ec03f */
[----:B------:R-:W-:-:S04]  /*1620*/  IMAD.U32 R0, RZ, RZ, UR4 ;  /* 0x00000004ff007e24 */ /* 0x000fc8000f8e00ff */
[----:B------:R-:W-:-:S04]  /*1630*/  IMAD R3, R3, 0x8, R0 ;  /* 0x0000000803037824 */ /* 0x000fc800078e0200 */
[----:B------:R1:W2:Y:S01]  /*1640*/  SYNCS.PHASECHK.TRANS64.TRYWAIT P1, [R3+URZ], R2 ;  /* 0x00000002030075a7 */ /* 0x0002a2000802017f */
[----:B------:R-:W-:Y:S05]  /*1650*/  @!P0 BRA `(.L_x_19) ;  /* 0x0000000000048947 */ /* 0x000fea0003800000 */
[----:B------:R-:W-:Y:S01]  /*1660*/  BPT.TRAP 0x1 ;  /* 0x000000040000795c */ /* 0x000fe20000300000 */
.L_x_19:
[----:B--2---:R-:W-:Y:S05]  /*1670*/  @P1 BRA `(.L_x_20) ;  /* 0x0000000000081947 */ /* 0x004fea0003800000 */
[----:B------:R-:W2:Y:S02]  /*1680*/  SYNCS.PHASECHK.TRANS64.TRYWAIT P1, [R3+URZ], R2 ;  /* 0x00000002030075a7 */ /* 0x000ea4000802017f */
[----:B--2---:R-:W-:Y:S05]  /*1690*/  @!P1 BRA `(.L_x_21) ;  /* 0x0000012c00689947 */ /* 0x004fea0003800000 */
.L_x_20:
[----:B------:R-:W-:-:S04]  /*16a0*/  UISETP.LT.AND UP0, UPT, UR44, 0x1, UPT ;  /* 0x000000012c00788c */ /* 0x000fc8000bf01270 */
[----:B------:R-:W-:-:S06]  /*16b0*/  USEL UR4, UR44, 0x1, UP0 ;  /* 0x000000012c047887 */ /* 0x000fcc0008000000 */
[----:B-12---:R-:W-:Y:S01]  /*16c0*/  IMAD.U32 R3, RZ, RZ, UR4 ;  /* 0x00000004ff037e24 */ /* 0x006fe2000f8e00ff */
[----:B------:R-:W-:Y:S05]  /*16d0*/  WARPSYNC.ALL ;  /* 0x0000000000007948 */ /* 0x000fea0003800000 */
[----:B------:R-:W-:-:S04]  /*16e0*/  IADD3 R3, -R3, UR44, RZ ;  /* 0x0000002c03037c10 */ /* 0x000fc8000fffe1ff */
[----:B------:R-:W-:Y:S02]  /*16f0*/  ISETP.GE.AND P1, PT, R3, 0x1, PT ;  /* 0x000000010300780c */ /* 0x000fe40003f26270 */
[----:B------:R-:W-:Y:S01]  /*1700*/  R2UR UR4, R0 ;  /* 0x00000000000472ca */ /* 0x000fe200000e0000 */
[----:B------:R-:W-:Y:S01]  /*1710*/  ULEA UR9, UR39, UR45, 0xa ;  /* 0x0000002d27097291 */ /* 0x000fe2000f8e503f */
[----:B------:R-:W-:Y:S01]  /*1720*/  WARPGROUP.ARRIVE ;  /* 0x00000000000079c5 */ /* 0x000fe20000000000 */
[----:B------:R-:W-:Y:S01]  /*1730*/  UMOV UR5, 0x80000020 ;  /* 0x8000002000057882 */ /* 0x000fe20000000000 */
[----:B------:R-:W-:-:S09]  /*1740*/  UMOV UR7, 0x80000020 ;  /* 0x8000002000077882 */ /* 0x000fd20000000000 */
[----:B------:R-:W-:-:S04]  /*1750*/  UIADD3 UR4, UR4, 0x10100, URZ ;  /* 0x0001010004047890 */ /* 0x000fc8000fffe03f */
[----:B------:R-:W-:-:S04]  /*1760*/  USHF.R.U32.HI UR4, URZ, 0x4, UR4 ;  /* 0x000000043f047899 */ /* 0x000fc80008011604 */
[----:B------:R-:W-:-:S04]  /*1770*/  ULOP3.LUT UR4, UR4, 0x3fff, URZ, 0xc0, !UPT ;  /* 0x00003fff04047892 */ /* 0x000fc8000f8ec03f */
[----:B------:R-:W-:-:S03]  /*1780*/  ULOP3.LUT UR8, UR4, 0x10000, URZ, 0xfc, !UPT ;  /* 0x0001000004087892 */ /* 0x000fc6000f8efc3f */
[----:B------:R-:W-:Y:S01]  /*1790*/  UMOV UR4, UR9 ;  /* 0x0000000900047c82 */ /* 0x000fe20008000000 */
[----:B------:R-:W-:-:S07]  /*17a0*/  ULEA UR10, UR39, UR8, 0xa ;  /* 0x00000008270a7291 */ /* 0x000fce000f8e503f */
[----:B------:R-:W-:Y:S02]  /*17b0*/  UMOV UR6, UR10 ;  /* 0x0000000a00067c82 */ /* 0x000fe40008000000 */
[----:B------:R-:W-:Y:S01]  /*17c0*/  IGMMA.64x256x32.S8.S8 R24, gdesc[UR4], RZ, !UPT, gsb0 ;  /* 0x06600000041879f1 */ /* 0x000fe2000c0410ff */
[----:B------:R-:W-:Y:S01]  /*17d0*/  UIADD3 UR4, UR9, 0x200, URZ ;  /* 0x0000020009047890 */ /* 0x000fe2000fffe03f */
[----:B------:R-:W-:Y:S01]  /*17e0*/  UMOV UR5, 0x80000020 ;  /* 0x8000002000057882 */ /* 0x000fe20000000000 */
[----:B------:R-:W-:Y:S02]  /*17f0*/  WARPGROUP.DEPBAR.LE gsb0, 0x0 ;  /* 0x00008000000079c5 */ /* 0x000fe40000010000 */
[----:B------:R-:W-:Y:S01]  /*1800*/  STL.64 [R1], R24 ;  /* 0x0000001801007387 */ /* 0x000fe20000100a00 */
[----:B------:R-:W-:Y:S01]  /*1810*/  MOV R235, R52 ;  /* 0x0000003400eb7202 */ /* 0x000fe20000000f00 */
[----:B------:R-:W-:Y:S01]  /*1820*/  IMAD.MOV.U32 R234, RZ, RZ, R53 ;  /* 0x000000ffffea7224 */ /* 0x000fe200078e0035 */
[----:B------:R-:W-:Y:S01]  /*1830*/  MOV R230, R57 ;  /* 0x0000003900e67202 */ /* 0x000fe20000000f00 */
[----:B------:R-:W-:Y:S01]  /*1840*/  STL.64 [R1+0x8], R26 ;  /* 0x0000081a01007387 */ /* 0x000fe20000100a00 */
[----:B------:R-:W-:Y:S01]  /*1850*/  IMAD.MOV.U32 R233, RZ, RZ, R54 ;  /* 0x000000ffffe97224 */ /* 0x000fe200078e0036 */
[----:B------:R-:W-:Y:S01]  /*1860*/  MOV R225, R62 ;  /* 0x0000003e00e17202 */ /* 0x000fe20000000f00 */
[----:B------:R-:W-:Y:S01]  /*1870*/  IMAD.MOV.U32 R232, RZ, RZ, R55 ;  /* 0x000000ffffe87224 */ /* 0x000fe200078e0037 */
        /* <DEDUP_REMOVED lines=54> */
[----:B0-----:R-:W-:Y:S01]  /*1be0*/  MOV R7, R147 ;  /* 0x0000009300077202 */ /* 0x001fe20000000f00 */
[----:B------:R-:W-:Y:S01]  /*1bf0*/  IMAD.MOV.U32 R174, RZ, RZ, R90 ;  /* 0x000000ffffae7224 */ /* 0x000fe200078e005a */
[----:B------:R0:W-:Y:S01]  /*1c00*/  STL.64 [R1+0x68], R50 ;  /* 0x0000683201007387 */ /* 0x0001e20000100a00 */
[----:B------:R-:W-:-:S02]  /*1c10*/  IMAD.MOV.U32 R175, RZ, RZ, R91 ;  /* 0x000000ffffaf7224 */ /* 0x000fc400078e005b */
[----:B------:R-:W-:Y:S01]  /*1c20*/  IMAD.MOV.U32 R177, RZ, RZ, R93 ;  /* 0x000000ffffb17224 */ /* 0x000fe200078e005d */
[----:B------:R-:W-:Y:S01]  /*1c30*/  STL [R1+0x2b8], R155 ;  /* 0x0002b89b01007387 */ /* 0x000fe20000100800 */
[----:B------:R-:W-:Y:S02]  /*1c40*/  IMAD.MOV.U32 R178, RZ, RZ, R94 ;  /* 0x000000ffffb27224 */ /* 0x000fe400078e005e */
[----:B------:R-:W-:Y:S02]  /*1c50*/  IMAD.MOV.U32 R179, RZ, RZ, R95 ;  /* 0x000000ffffb37224 */ /* 0x000fe400078e005f */
[----:B------:R-:W-:Y:S02]  /*1c60*/  IMAD.MOV.U32 R180, RZ, RZ, R96 ;  /* 0x000000ffffb47224 */ /* 0x000fe400078e0060 */
[----:B------:R-:W-:Y:S02]  /*1c70*/  IMAD.MOV.U32 R182, RZ, RZ, R98 ;  /* 0x000000ffffb67224 */ /* 0x000fe400078e0062 */
[----:B------:R-:W-:-:S02]  /*1c80*/  IMAD.MOV.U32 R183, RZ, RZ, R99 ;  /* 0x000000ffffb77224 */ /* 0x000fc400078e0063 */
[----:B------:R-:W-:Y:S02]  /*1c90*/  IMAD.MOV.U32 R184, RZ, RZ, R100 ;  /* 0x000000ffffb87224 */ /* 0x000fe400078e0064 */
        /* <DEDUP_REMOVED lines=41> */
[----:B0-----:R-:W-:-:S06]  /*1f30*/  WARPGROUP.ARRIVE ;  /* 0x00000000000079c5 */ /* 0x001fcc0000000000 */
[----:B------:R-:W-:Y:S03]  /*1f40*/  IGMMA.64x256x32.S8.S8 R24, gdesc[UR4], RZ, !UPT, gsb0 ;  /* 0x06600000041879f1 */ /* 0x000fe6000c0410ff */
[----:B------:R-:W-:Y:S02]  /*1f50*/  WARPGROUP.DEPBAR.LE gsb0, 0x0 ;  /* 0x00008000000079c5 */ /* 0x000fe40000010000 */
[----:B------:R-:W-:Y:S04]  /*1f60*/  STL.64 [R1+0x2b0], R150 ;  /* 0x0002b09601007387 */ /* 0x000fe80000100a00 */
        /* <DEDUP_REMOVED lines=20> */
[----:B------:R0:W-:Y:S04]  /*20b0*/  STL.64 [R1+0x208], R108 ;  /* 0x0002086c01007387 */ /* 0x0001e80000100a00 */
[----:B0-----:R-:W2:Y:S04]  /*20c0*/  LDL.LU R108, [R1] ;  /* 0x00000000016c7983 */ /* 0x001ea80000300800 */
[----:B------:R-:W2:Y:S04]  /*20d0*/  LDL.LU R109, [R1+0x4] ;  /* 0x00000400016d7983 */ /* 0x000ea80000300800 */
        /* <DEDUP_REMOVED lines=25> */
[----:B------:R-:W2:Y:S01]  /*2270*/  LDL.LU R135, [R1+0x6c] ;  /* 0x00006c0001877983 */ /* 0x000ea20000300800 */
        /* <DEDUP_REMOVED lines=14> */
[----:B------:R-:W-:Y:S01]  /*2360*/  UIADD3 UR4, UR9, 0x2, URZ ;  /* 0x0000000209047890 */ /* 0x000fe2000fffe03f */
[----:B------:R-:W-:Y:S01]  /*2370*/  IMAD.MOV.U32 R145, RZ, RZ, R226 ;  /* 0x000000ffff917224 */ /* 0x000fe200078e00e2 */
[----:B------:R-:W-:Y:S01]  /*2380*/  UIADD3 UR6, UR10, 0x2, URZ ;  /* 0x000000020a067890 */ /* 0x000fe2000fffe03f */
[----:B------:R-:W-:Y:S01]  /*2390*/  IMAD.MOV.U32 R147, RZ, RZ, R224 ;  /* 0x000000ffff937224 */ /* 0x000fe200078e00e0 */
[----:B------:R-:W-:Y:S01]  /*23a0*/  UMOV UR5, 0x80000020 ;  /* 0x8000002000057882 */ /* 0x000fe20000000000 */
[----:B------:R-:W-:Y:S01]  /*23b0*/  IMAD.MOV.U32 R148, RZ, RZ, R223 ;  /* 0x000000ffff947224 */ /* 0x000fe200078e00df */
[----:B------:R-:W-:Y:S01]  /*23c0*/  UMOV UR7, 0x80000020 ;  /* 0x8000002000077882 */ /* 0x000fe20000000000 */
[----:B------:R-:W-:-:S02]  /*23d0*/  IMAD.MOV.U32 R149, RZ, RZ, R222 ;  /* 0x000000ffff957224 */ /* 0x000fc400078e00de */
[----:B------:R-:W-:Y:S01]  /*23e0*/  IMAD.MOV.U32 R150, RZ, RZ, R221 ;  /* 0x000000ffff967224 */ /* 0x000fe200078e00dd */
[----:B------:R-:W-:Y:S01]  /*23f0*/  MOV R221, R21 ;  /* 0x0000001500dd7202 */ /* 0x000fe20000000f00 */
        /* <DEDUP_REMOVED lines=13> */
[----:B------:R-:W-:-:S06]  /*24d0*/  IMAD.MOV.U32 R235, RZ, RZ, R2 ;  /* 0x000000ffffeb7224 */ /* 0x000fcc00078e0002 */
[----:B--2---:R-:W-:-:S06]  /*24e0*/  WARPGROUP.ARRIVE ;  /* 0x00000000000079c5 */ /* 0x004fcc0000000000 */
[----:B------:R-:W-:Y:S03]  /*24f0*/  IGMMA.64x256x32.S8.S8 R108, gdesc[UR4], R108, gsb0 ;  /* 0x06600000046c79f1 */ /* 0x000fe6000804106c */
[----:B------:R-:W-:Y:S02]  /*2500*/  WARPGROUP.DEPBAR.LE gsb0, 0x0 ;  /* 0x00008000000079c5 */ /* 0x000fe40000010000 */
[----:B------:R-:W-:Y:S04]  /*2510*/  STL.64 [R1], R108 ;  /* 0x0000006c01007387 */ /* 0x000fe80000100a00 */
        /* <DEDUP_REMOVED lines=63> */
[----:B0-----:R1:W5:Y:S04]  /*2910*/  LDL.LU R155, [R1+0x2b8] ;  /* 0x0002b800019b7983 */ /* 0x0013680000300800 */
[----:B------:R-:W2:Y:S04]  /*2920*/  LDL.LU.64 R150, [R1+0x2b0] ;  /* 0x0002b00001967983 */ /* 0x000ea80000300a00 */
        /* <DEDUP_REMOVED lines=20> */
[----:B------:R-:W2:Y:S01]  /*2a70*/  LDL.LU.64 R108, [R1+0x208] ;  /* 0x00020800016c7983 */ /* 0x000ea20000300a00 */
[----:B------:R-:W-:Y:S01]  /*2a80*/  UIADD3 UR4, UR9, 0x202, URZ ;  /* 0x0000020209047890 */ /* 0x000fe2000fffe03f */
[----:B------:R-:W-:Y:S01]  /*2a90*/  UMOV UR5, 0x80000020 ;  /* 0x8000002000057882 */ /* 0x000fe20000000000 */
[----:B--2---:R-:W-:-:S07]  /*2aa0*/  WARPGROUP.ARRIVE ;  /* 0x00000000000079c5 */ /* 0x004fce0000000000 */
[----:B------:R-:W-:Y:S03]  /*2ab0*/  IGMMA.64x256x32.S8.S8 R24, gdesc[UR4], R24, gsb0 ;  /* 0x06600000041879f1 */ /* 0x000fe60008041018 */
[----:B------:R-:W-:Y:S02]  /*2ac0*/  WARPGROUP.DEPBAR.LE gsb0, 0x0 ;  /* 0x00008000000079c5 */ /* 0x000fe40000010000 */
[----:B-1----:R-:W-:Y:S05]  /*2ad0*/  @!P1 BRA `(.L_x_22) ;  /* 0x0000002000909947 */ /* 0x002fea0003800000 */
[----:B------:R-:W-:Y:S02]  /*2ae0*/  UIADD3 UR4, UR39, 0x1, URZ ;  /* 0x0000000127047890 */ /* 0x000fe4000fffe03f */
[----:B------:R-:W-:Y:S02]  /*2af0*/  UMOV UR10, UR39 ;  /* 0x00000027000a7c82 */ /* 0x000fe40008000000 */
[----:B------:R-:W-:-:S04]  /*2b00*/  UISETP.NE.AND UP0, UPT, UR4, 0x4, UPT ;  /* 0x000000040400788c */ /* 0x000fc8000bf05270 */
[----:B------:R-:W-:Y:S02]  /*2b10*/  USEL UR5, URZ, 0x1, UP0 ;  /* 0x000000013f057887 */ /* 0x000fe40008000000 */
[----:B------:R-:W-:Y:S02]  /*2b20*/  USEL UR9, UR4, URZ, UP0 ;  /* 0x0000003f04097287 */ /* 0x000fe40008000000 */
[----:B------:R-:W-:-:S06]  /*2b30*/  ULOP3.LUT UR5, UR38, UR5, URZ, 0x3c, !UPT ;  /* 0x0000000526057292 */ /* 0x000fcc000f8e3c3f */
[----:B------:R-:W-:-:S07]  /*2b40*/  IMAD.U32 R2, RZ, RZ, UR5 ;  /* 0x00000005ff027e24 */ /* 0x000fce000f8e00ff */
.L_x_29:
[----:B------:R-:W-:Y:S05]  /*2b50*/  @!P0 BRA `(.L_x_23) ;  /* 0x0000000000048947 */ /* 0x000fea0003800000 */
[----:B------:R-:W-:Y:S01]  /*2b60*/  BPT.TRAP 0x1 ;  /* 0x000000040000795c */ /* 0x000fe20000300000 */
.L_x_23:
[----:B------:R-:W0:Y:S01]  /*2b70*/  S2UR UR5, SR_CgaCtaId ;  /* 0x00000000000579c3 */ /* 0x000e220000008800 */
[----:B------:R-:W-:Y:S01]  /*2b80*/  UMOV UR4, 0x400 ;  /* 0x0000040000047882 */ /* 0x000fe20000000000 */
[----:B------:R-:W-:Y:S02]  /*2b90*/  MOV R4, UR9 ;  /* 0x0000000900047c02 */ /* 0x000fe40008000f00 */
[----:B------:R-:W-:Y:S01]  /*2ba0*/  SHF.L.U32 R5, R2, 0x1f, RZ ;  /* 0x0000001f02057819 */ /* 0x000fe200000006ff */
[----:B0-----:R-:W-:-:S06]  /*2bb0*/  ULEA UR4, UR5, UR4, 0x18 ;  /* 0x0000000405047291 */ /* 0x001fcc000f8ec03f */
[----:B------:R-:W-:-:S04]  /*2bc0*/  IMAD.U32 R0, RZ, RZ, UR4 ;  /* 0x00000004ff007e24 */ /* 0x000fc8000f8e00ff */
[----:B------:R-:W-:-:S04]  /*2bd0*/  IMAD R4, R4, 0x8, R0 ;  /* 0x0000000804047824 */ /* 0x000fc800078e0200 */
[----:B------:R0:W1:Y:S01]  /*2be0*/  SYNCS.PHASECHK.TRANS64.TRYWAIT P1, [R4+URZ], R5 ;  /* 0x00000005040075a7 */ /* 0x000062000802017f */
[----:B------:R-:W-:Y:S05]  /*2bf0*/  @!P0 BRA `(.L_x_24) ;  /* 0x0000000000048947 */ /* 0x000fea0003800000 */
[----:B------:R-:W-:Y:S01]  /*2c00*/  BPT.TRAP 0x1 ;  /* 0x000000040000795c */ /* 0x000fe20000300000 */
.L_x_24:
[----:B-1----:R-:W-:Y:S05]  /*2c10*/  @P1 BRA `(.L_x_25) ;  /* 0x0000000000081947 */ /* 0x002fea0003800000 */
[----:B------:R-:W1:Y:S02]  /*2c20*/  SYNCS.PHASECHK.TRANS64.TRYWAIT P1, [R4+URZ], R5 ;  /* 0x00000005040075a7 */ /* 0x000e64000802017f */
[----:B-1----:R-:W-:Y:S05]  /*2c30*/  @!P1 BRA `(.L_x_26) ;  /* 0x0000011800149947 */ /* 0x002fea0003800000 */
.L_x_25:
        /* <DEDUP_REMOVED lines=64> */
[----:B--2---:R-:W2:Y:S04]  /*3040*/  LDL.LU.64 R24, [R1] ;  /* 0x0000000001187983 */ /* 0x004ea80000300a00 */
        /* <DEDUP_REMOVED lines=63> */
[----:B------:R-:W-:-:S02]  /*3440*/  ULEA UR11, UR9, UR45, 0xa ;  /* 0x0000002d090b7291 */ /* 0x000fc4000f8e503f */
[----:B------:R-:W-:Y:S01]  /*3450*/  ULEA UR12, UR9, UR8, 0xa ;  /* 0x00000008090c7291 */ /* 0x000fe2000f8e503f */
[----:B------:R-:W-:Y:S01]  /*3460*/  UMOV UR5, 0x80000020 ;  /* 0x8000002000057882 */ /* 0x000fe20000000000 */
[----:B------:R-:W-:-:S03]  /*3470*/  UMOV UR7, 0x80000020 ;  /* 0x8000002000077882 */ /* 0x000fc60000000000 */
[----:B------:R-:W-:Y:S02]  /*3480*/  UMOV UR4, UR11 ;  /* 0x0000000b00047c82 */ /* 0x000fe40008000000 */
[----:B------:R-:W-:Y:S01]  /*3490*/  UMOV UR6, UR12 ;  /* 0x0000000c00067c82 */ /* 0x000fe20008000000 */
[----:B--2---:R-:W-:-:S06]  /*34a0*/  WARPGROUP.ARRIVE ;  /* 0x00000000000079c5 */ /* 0x004fcc0000000000 */
[----:B------:R-:W-:Y:S03]  /*34b0*/  IGMMA.64x256x32.S8.S8 R24, gdesc[UR4], R24, gsb0 ;  /* 0x06600000041879f1 */ /* 0x000fe60008041018 */
[----:B------:R-:W-:Y:S02]  /*34c0*/  WARPGROUP.DEPBAR.LE gsb0, 0x0 ;  /* 0x00008000000079c5 */ /* 0x000fe40000010000 */
[----:B------:R-:W-:Y:S01]  /*34d0*/  STL.64 [R1], R24 ;  /* 0x0000001801007387 */ /* 0x000fe20000100a00 */
[----:B01----:R-:W-:Y:S01]  /*34e0*/  MOV R5, R150 ;  /* 0x0000009600057202 */ /* 0x003fe20000000f00 */
        /* <DEDUP_REMOVED lines=54> */
[----:B------:R0:W-:Y:S01]  /*3850*/  STL [R1+0x70], R52 ;  /* 0x0000703401007387 */ /* 0x0001e20000100800 */
[----:B------:R-:W-:Y:S01]  /*3860*/  IMAD.MOV.U32 R199, RZ, RZ, R115 ;  /* 0x000000ffffc77224 */ /* 0x000fe200078e0073 */
[----:B------:R-:W-:Y:S01]  /*3870*/  MOV R174, R90 ;  /* 0x0000005a00ae7202 */ /* 0x000fe20000000f00 */
[----:B------:R-:W-:Y:S01]  /*3880*/  IMAD.MOV.U32 R196, RZ, RZ, R112 ;  /* 0x000000ffffc47224 */ /* 0x000fe200078e0070 */
[----:B------:R-:W2:Y:S01]  /*3890*/  LDL.LU.64 R150, [R1+0x4b8] ;  /* 0x0004b80001967983 */ /* 0x000ea20000300a00 */
        /* <DEDUP_REMOVED lines=36> */
[----:B------:R-:W-:-:S02]  /*3ae0*/  IMAD.MOV.U32 R173, RZ, RZ, R89 ;  /* 0x000000ffffad7224 */ /* 0x000fc400078e0059 */
[----:B------:R-:W-:Y:S01]  /*3af0*/  IMAD.MOV.U32 R171, RZ, RZ, R87 ;  /* 0x000000ffffab7224 */ /* 0x000fe200078e0057 */
[----:B------:R-:W2:Y:S01]  /*3b00*/  LDL.LU.64 R130, [R1+0x468] ;  /* 0x0004680001827983 */ /* 0x000ea20000300a00 */
[----:B------:R-:W-:Y:S02]  /*3b10*/  IMAD.MOV.U32 R168, RZ, RZ, R84 ;  /* 0x000000ffffa87224 */ /* 0x000fe400078e0054 */
[----:B------:R-:W-:Y:S01]  /*3b20*/  IMAD.MOV.U32 R169, RZ, RZ, R85 ;  /* 0x000000ffffa97224 */ /* 0x000fe200078e0055 */
[----:B------:R-:W2:Y:S01]  /*3b30*/  LDL.LU.64 R128, [R1+0x460] ;  /* 0x0004600001807983 */ /* 0x000ea20000300a00 */
[----:B------:R-:W-:Y:S02]  /*3b40*/  IMAD.MOV.U32 R167, RZ, RZ, R83 ;  /* 0x000000ffffa77224 */ /* 0x000fe400078e0053 */
        /* <DEDUP_REMOVED lines=32> */
[----:B------:R-:W-:-:S03]  /*3d50*/  IMAD.MOV.U32 R235, RZ, RZ, R53 ;  /* 0x000000ffffeb7224 */ /* 0x000fc600078e0035 */
        /* <DEDUP_REMOVED lines=26> */
[----:B0-----:R-:W2:Y:S04]  /*3f00*/  LDL.LU.64 R52, [R1+0x330] ;  /* 0x0003300001347983 */ /* 0x001ea80000300a00 */
        /* <DEDUP_REMOVED lines=15> */
[----:B------:R-:W-:-:S02]  /*4000*/  UMOV UR5, 0x80000020 ;  /* 0x8000002000057882 */ /* 0x000fc40000000000 */
[----:B-----5:R-:W-:Y:S01]  /*4010*/  STL [R1+0x2b8], R155 ;  /* 0x0002b89b01007387 */ /* 0x020fe20000100800 */
[----:B--2---:R-:W-:-:S06]  /*4020*/  WARPGROUP.ARRIVE ;  /* 0x00000000000079c5 */ /* 0x004fcc0000000000 */
[----:B------:R-:W-:Y:S03]  /*4030*/  IGMMA.64x256x32.S8.S8 R24, gdesc[UR4], R24, gsb0 ;  /* 0x06600000041879f1 */ /* 0x000fe60008041018 */
        /* <DEDUP_REMOVED lines=64> */
[----:B------:R-:W-:-:S02]  /*4440*/  IMAD.MOV.U32 R145, RZ, RZ, R227 ;  /* 0x000000ffff917224 */ /* 0x000fc400078e00e3 */
[----:B------:R-:W-:Y:S01]  /*4450*/  IMAD.MOV.U32 R146, RZ, RZ, R226 ;  /* 0x000000ffff927224 */ /* 0x000fe200078e00e2 */
[----:B------:R-:W-:Y:S01]  /*4460*/  MOV R226, R13 ;  /* 0x0000000d00e27202 */ /* 0x000fe20000000f00 */
[----:B------:R-:W-:Y:S02]  /*4470*/  IMAD.MOV.U32 R148, RZ, RZ, R224 ;  /* 0x000000ffff947224 */ /* 0x000fe400078e00e0 */
[----:B------:R-:W-:Y:S02]  /*4480*/  IMAD.MOV.U32 R149, RZ, RZ, R223 ;  /* 0x000000ffff957224 */ /* 0x000fe400078e00df */
[----:B------:R-:W-:Y:S01]  /*4490*/  IMAD.MOV.U32 R150, RZ, RZ, R222 ;  /* 0x000000ffff967224 */ /* 0x000fe200078e00de */
[----:B------:R-:W-:Y:S01]  /*44a0*/  MOV R222, R21 ;  /* 0x0000001500de7202 */ /* 0x000fe20000000f00 */
        /* <DEDUP_REMOVED lines=12> */
[----:B------:R-:W-:Y:S01]  /*4570*/  IMAD.MOV.U32 R235, RZ, RZ, R4 ;  /* 0x000000ffffeb7224 */ /* 0x000fe200078e0004 */
[----:B------:R-:W-:Y:S02]  /*4580*/  UIADD3 UR4, UR11, 0x2, URZ ;  /* 0x000000020b047890 */ /* 0x000fe4000fffe03f */
[----:B------:R-:W-:Y:S01]  /*4590*/  UIADD3 UR6, UR12, 0x2, URZ ;  /* 0x000000020c067890 */ /* 0x000fe2000fffe03f */
[----:B------:R-:W-:Y:S01]  /*45a0*/  UMOV UR5, 0x80000020 ;  /* 0x8000002000057882 */ /* 0x000fe20000000000 */
[----:B------:R-:W-:Y:S01]  /*45b0*/  UMOV UR7, 0x80000020 ;  /* 0x8000002000077882 */ /* 0x000fe20000000000 */
        /* <DEDUP_REMOVED lines=96> */
[----:B------:R-:W-:Y:S01]  /*4bc0*/  BPT.TRAP 0x1 ;  /* 0x000000040000795c */ /* 0x000fe20000300000 */
.L_x_27:
[----:B------:R-:W-:Y:S01]  /*4bd0*/  ISETP.NE.AND P1, PT, R19, RZ, PT ;  /* 0x000000ff1300720c */ /* 0x000fe20003f25270 */
[----:B------:R-:W-:Y:S01]  /*4be0*/  IMAD.U32 R4, RZ, RZ, UR10 ;  /* 0x0000000aff047e24 */ /* 0x000fe2000f8e00ff */
[----:B------:R-:W-:-:S11]  /*4bf0*/  UISETP.GT.U32.AND UP0, UPT, UR40, 0x1, UPT ;  /* 0x000000012800788c */ /* 0x000fd6000bf04070 */
[----:B------:R-:W-:-:S05]  /*4c00*/  @P1 IMAD R4, R4, 0x8, R0 ;  /* 0x0000000804041824 */ /* 0x000fca00078e0200 */
[----:B------:R-:W-:-:S04]  /*4c10*/  @P1 IADD3 R4, R4, 0x20, RZ ;  /* 0x0000002004041810 */ /* 0x000fc80007ffe0ff */
[----:B-----5:R-:W-:-:S04]  /*4c20*/  @P1 PRMT R4, R155, 0x654, R4 ;  /* 0x000006549b041816 */ /* 0x020fc80000000004 */
[----:B------:R0:W-:Y:S01]  /*4c30*/  @P1 SYNCS.ARRIVE.TRANS64.RED.A1T0 RZ, [R4+URZ], RZ ;  /* 0x000000ff04ff19a7 */ /* 0x0001e2000810043f */
[----:B------:R-:W-:-:S13]  /*4c40*/  PLOP3.LUT P1, PT, PT, PT, UP0, 0x80, 0x0 ;  /* 0x000000000000781c */ /* 0x000fda0003f2f008 */
[----:B0-----:R-:W-:Y:S05]  /*4c50*/  @P1 BRA `(.L_x_28) ;  /* 0x0000000000041947 */ /* 0x001fea0003800000 */
[----:B------:R-:W-:Y:S01]  /*4c60*/  BPT.TRAP 0x1 ;  /* 0x000000040000795c */ /* 0x000fe20000300000 */
.L_x_28:
[----:B------:R-:W-:Y:S01]  /*4c70*/  UIADD3 UR9, UR9, 0x1, URZ ;  /* 0x0000000109097890 */ /* 0x000fe2000fffe03f */
[C---:B------:R-:W-:Y:S01]  /*4c80*/  ISETP.GT.AND P1, PT, R3.reuse, 0x1, PT ;  /* 0x000000010300780c */ /* 0x040fe20003f24270 */
[----:B------:R-:W-:Y:S01]  /*4c90*/  UIADD3 UR10, UR10, 0x1, URZ ;  /* 0x000000010a0a7890 */ /* 0x000fe2000fffe03f */
[----:B------:R-:W-:Y:S01]  /*4ca0*/  VIADD R3, R3, 0xffffffff ;  /* 0xffffffff03037836 */ /* 0x000fe20000000000 */
[----:B------:R-:W-:Y:S02]  /*4cb0*/  UISETP.NE.AND UP0, UPT, UR9, 0x4, UPT ;  /* 0x000000040900788c */ /* 0x000fe4000bf05270 */
[----:B------:R-:W-:Y:S02]  /*4cc0*/  UISETP.NE.AND UP1, UPT, UR10, 0x4, UPT ;  /* 0x000000040a00788c */ /* 0x000fe4000bf25270 */
[----:B------:R-:W-:Y:S02]  /*4cd0*/  USEL UR4, URZ, 0x1, UP0 ;  /* 0x000000013f047887 */ /* 0x000fe40008000000 */
[----:B------:R-:W-:-:S02]  /*4ce0*/  USEL UR9, UR9, URZ, UP0 ;  /* 0x0000003f09097287 */ /* 0x000fc40008000000 */
[----:B------:R-:W-:Y:S02]  /*4cf0*/  USEL UR10, UR10, URZ, UP1 ;  /* 0x0000003f0a0a7287 */ /* 0x000fe40008800000 */
[----:B------:R-:W-:Y:S01]  /*4d00*/  LOP3.LUT R2, R2, UR4, RZ, 0x3c, !PT ;  /* 0x0000000402027c12 */ /* 0x000fe2000f8e3cff */
[----:B------:R-:W-:Y:S09]  /*4d10*/  @P1 BRA `(.L_x_29) ;  /* 0xffffffdc008c1947 */ /* 0x000ff2000383ffff */
.L_x_22:
[----:B------:R-:W0:Y:S02]  /*4d20*/  LDC R2, c[0x0][0x28c] ;  /* 0x0000a300ff027b82 */ /* 0x000e240000000800 */
[----:B0-----:R-:W-:-:S13]  /*4d30*/  ISETP.GE.AND P1, PT, R2, 0x1, PT ;  /* 0x000000010200780c */ /* 0x001fda0003f26270 */
[----:B------:R-:W-:Y:S05]  /*4d40*/  @!P1 BRA `(.L_x_30) ;  /* 0x0000000000449947 */ /* 0x000fea0003800000 */
[----:B------:R-:W-:Y:S05]  /*4d50*/  @!P0 BRA `(.L_x_31) ;  /* 0x0000000000048947 */ /* 0x000fea0003800000 */
[----:B------:R-:W-:Y:S01]  /*4d60*/  BPT.TRAP 0x1 ;  /* 0x000000040000795c */ /* 0x000fe20000300000 */
.L_x_31:
[----:B------:R-:W-:Y:S01]  /*4d70*/  ISETP.NE.AND P0, PT, R19, RZ, PT ;  /* 0x000000ff1300720c */ /* 0x000fe20003f05270 */
[----:B------:R-:W-:-:S12]  /*4d80*/  UISETP.LT.AND UP1, UPT, UR44, 0x1, UPT ;  /* 0x000000012c00788c */ /* 0x000fd8000bf21270 */
[----:B------:R-:W-:-:S05]  /*4d90*/  VOTEU.ANY UP0, P0 ;  /* 0x00000000003f7886 */ /* 0x000fca0000000100 */
[----:B------:R-:W-:-:S04]  /*4da0*/  @UP0 USEL UR4, UR44, 0x1, UP1 ;  /* 0x000000012c040887 */ /* 0x000fc80008800000 */
[----:B------:R-:W-:Y:S02]  /*4db0*/  @UP0 UIADD3 UR4, UR39, UR44, -UR4 ;  /* 0x0000002c27040290 */ /* 0x000fe4000fffe804 */
[----:B------:R-:W-:-:S04]  /*4dc0*/  UISETP.GT.U32.AND UP0, UPT, UR40, 0x1, UPT ;  /* 0x000000012800788c */ /* 0x000fc8000bf04070 */
[----:B------:R-:W-:-:S04]  /*4dd0*/  IMAD.U32 R2, RZ, RZ, UR4 ;  /* 0x00000004ff027e24 */ /* 0x000fc8000f8e00ff */
[----:B------:R-:W-:-:S05]  /*4de0*/  @P0 IMAD.SHL.U32 R2, R2, 0x8, RZ ;  /* 0x0000000802020824 */ /* 0x000fca00078e00ff */
[----:B------:R-:W-:-:S04]  /*4df0*/  @P0 LOP3.LUT R2, R2, 0x18, RZ, 0xc0, !PT ;  /* 0x0000001802020812 */ /* 0x000fc800078ec0ff */
[----:B------:R-:W-:-:S04]  /*4e00*/  @P0 IADD3 R0, R0, 0x20, R2 ;  /* 0x0000002000000810 */ /* 0x000fc80007ffe002 */
[----:B-----5:R-:W-:-:S04]  /*4e10*/  @P0 PRMT R0, R155, 0x654, R0 ;  /* 0x000006549b000816 */ /* 0x020fc80000000000 */
[----:B------:R0:W-:Y:S01]  /*4e20*/  @P0 SYNCS.ARRIVE.TRANS64.RED.A1T0 RZ, [R0+URZ], RZ ;  /* 0x000000ff00ff09a7 */ /* 0x0001e2000810043f */
[----:B------:R-:W-:-:S13]  /*4e30*/  PLOP3.LUT P0, PT, PT, PT, UP0, 0x80, 0x0 ;  /* 0x000000000000781c */ /* 0x000fda0003f0f008 */
[----:B0-----:R-:W-:Y:S05]  /*4e40*/  @P0 BRA `(.L_x_30) ;  /* 0x0000000000040947 */ /* 0x001fea0003800000 */
[----:B------:R-:W-:Y:S01]  /*4e50*/  BPT.TRAP 0x1 ;  /* 0x000000040000795c */ /* 0x000fe20000300000 */
.L_x_30:
[----:B------:R-:W0:Y:S01]  /*4e60*/  S2R R6, SR_TID.X ;  /* 0x0000000000067919 */ /* 0x000e220000002100 */
[----:B------:R-:W-:Y:S01]  /*4e70*/  IMAD.MOV.U32 R13, RZ, RZ, 0x6540 ;  /* 0x00006540ff0d7424 */ /* 0x000fe200078e00ff */
[----:B------:R-:W-:Y:S02]  /*4e80*/  UIMAD.WIDE UR8, UR41, 0x100, URZ ;  /* 0x00000100290878a5 */ /* 0x000fe4000f8e023f */
[----:B------:R-:W-:Y:S01]  /*4e90*/  USHF.R.S32.HI UR10, URZ, 0x1f, UR43 ;  /* 0x0000001f3f0a7899 */ /* 0x000fe2000801142b */
[----:B------:R-:W-:Y:S01]  /*4ea0*/  ULDC.64 UR6, c[0x0][0x5d0] ;  /* 0x0001740000067ab9 */ /* 0x000fe20000000a00 */
[----:B------:R-:W-:Y:S02]  /*4eb0*/  UIADD3 UR39, UR44, UR39, URZ ;  /* 0x000000272c277290 */ /* 0x000fe4000fffe03f */
[----:B------:R-:W-:Y:S02]  /*4ec0*/  UIMAD UR4, UR10, UR6, URZ ;  /* 0x000000060a0472a4 */ /* 0x000fe4000f8e023f */
[----:B------:R-:W-:-:S02]  /*4ed0*/  USHF.L.U32 UR41, UR41, 0x8, URZ ;  /* 0x0000000829297899 */ /* 0x000fc4000800063f */
[----:B------:R-:W-:Y:S01]  /*4ee0*/  UIMAD UR4, UR43, UR7, UR4 ;  /* 0x000000072b0472a4 */ /* 0x000fe2000f8e0204 */
[----:B------:R-:W-:Y:S01]  /*4ef0*/  ULDC UR5, c[0x0][0x284] ;  /* 0x0000a10000057ab9 */ /* 0x000fe20000000800 */
[----:B------:R-:W-:Y:S01]  /*4f00*/  UISETP.GT.U32.AND UP0, UPT, UR39, 0x3, UPT ;  /* 0x000000032700788c */ /* 0x000fe2000bf04070 */
[----:B------:R-:W-:-:S03]  /*4f10*/  IMAD.U32 R154, RZ, RZ, UR5 ;  /* 0x00000005ff9a7e24 */ /* 0x000fc6000f8e00ff */
[----:B------:R-:W-:Y:S01]  /*4f20*/  UISETP.LT.U32.AND UP0, UPT, UR44, 0x4, UP0 ;  /* 0x000000042c00788c */ /* 0x000fe20008701070 */
[--C-:B0-----:R-:W-:Y:S01]  /*4f30*/  SHF.R.U32.HI R2, RZ, 0x7, R6.reuse ;  /* 0x00000007ff027819 */ /* 0x101fe20000011606 */
[----:B------:R-:W-:Y:S01]  /*4f40*/  IMAD.SHL.U32 R12, R6, 0x2, RZ ;  /* 0x00000002060c7824 */ /* 0x000fe200078e00ff */
[----:B------:R-:W-:Y:S02]  /*4f50*/  SHF.R.U32.HI R3, RZ, 0x2, R6 ;  /* 0x00000002ff037819 */ /* 0x000fe40000011606 */
[----:B------:R-:W-:Y:S02]  /*4f60*/  LOP3.LUT R2, R2, 0x1, RZ, 0xc0, !PT ;  /* 0x0000000102027812 */ /* 0x000fe400078ec0ff */
[----:B------:R-:W-:Y:S02]  /*4f70*/  LOP3.LUT R4, R6, 0x60, RZ, 0xc0, !PT ;  /* 0x0000006006047812 */ /* 0x000fe400078ec0ff */
[----:B------:R-:W-:Y:S02]  /*4f80*/  LOP3.LUT R3, R3, 0x7, RZ, 0xc0, !PT ;  /* 0x0000000703037812 */ /* 0x000fe400078ec0ff */
[----:B------:R-:W-:-:S02]  /*4f90*/  SHF.L.U32 R160, R2, 0x6, RZ ;  /* 0x0000000602a07819 */ /* 0x000fc400000006ff */
[----:B------:R-:W-:Y:S02]  /*4fa0*/  LOP3.LUT R12, R12, 0x6, RZ, 0xc0, !PT ;  /* 0x000000060c0c7812 */ /* 0x000fe400078ec0ff */
[----:B------:R-:W-:Y:S02]  /*4fb0*/  SHF.R.U32.HI R4, RZ, 0x1, R4 ;  /* 0x00000001ff047819 */ /* 0x000fe40000011604 */
[--C-:B------:R-:W-:Y:S02]  /*4fc0*/  LOP3.LUT R160, R160, 0x40, R3.reuse, 0xe2, !PT ;  /* 0x00000040a0a07812 */ /* 0x100fe400078ee203 */
[----:B------:R-:W-:Y:S01]  /*4fd0*/  PRMT R12, R12, R13, UR42 ;  /* 0x0000002a0c0c7e16 */ /* 0x000fe2000800000d */
[----:B------:R-:W-:Y:S01]  /*4fe0*/  USHF.L.U32 UR42, UR42, 0x8, URZ ;  /* 0x000000082a2a7899 */ /* 0x000fe2000800063f */
[----:B------:R-:W-:Y:S01]  /*4ff0*/  IADD3 R0, RZ, -R4, -R3 ;  /* 0x80000004ff007210 */ /* 0x000fe20007ffe803 */
[----:B------:R-:W-:Y:S01]  /*5000*/  IMAD.MOV.U32 R3, RZ, RZ, -0x2 ;  /* 0xfffffffeff037424 */ /* 0x000fe200078e00ff */
[----:B------:R-:W-:Y:S01]  /*5010*/  LOP3.LUT R160, R160, UR8, R4, 0xfe, !PT ;  /* 0x00000008a0a07c12 */ /* 0x000fe2000f8efe04 */
[----:B------:R-:W-:Y:S01]  /*5020*/  IMAD.U32 R4, RZ, RZ, UR6 ;  /* 0x00000006ff047e24 */ /* 0x000fe2000f8e00ff */
[----:B------:R-:W-:Y:S01]  /*5030*/  SHF.R.S32.HI R13, RZ, 0x1f, R12 ;  /* 0x0000001fff0d7819 */ /* 0x000fe2000001140c */
[----:B------:R-:W-:Y:S01]  /*5040*/  ULDC UR6, c[0x0][0x288] ;  /* 0x0000a20000067ab9 */ /* 0x000fe20000000800 */
[----:B------:R-:W-:Y:S01]  /*5050*/  IMAD R0, R2, -0x40, R0 ;  /* 0xffffffc002007824 */ /* 0x000fe200078e0200 */
[----:B------:R-:W-:Y:S01]  /*5060*/  UISETP.GE.AND UP1, UPT, UR42, UR6, UPT ;  /* 0x000000062a00728c */ /* 0x000fe2000bf26270 */
[----:B------:R-:W-:-:S03]  /*5070*/  IMAD.WIDE.U32 R4, R4, UR43, R12 ;  /* 0x0000002b04047c25 */ /* 0x000fc6000f8e000c */
[----:B------:R-:W-:Y:S02]  /*5080*/  UISETP.GE.OR UP1, UPT, UR41, UR5, UP1 ;  /* 0x000000052900728c */ /* 0x000fe40008f26670 */
[----:B------:R-:W-:Y:S01]  /*5090*/  IADD3 R154, R154, -UR41, R0 ;  /* 0x800000299a9a7c10 */ /* 0x000fe2000fffe000 */
[----:B------:R-:W-:Y:S01]  /*50a0*/  USEL UR5, URZ, 0x1, !UP0 ;  /* 0x000000013f057887 */ /* 0x000fe2000c000000 */
[----:B------:R-:W-:Y:S01]  /*50b0*/  IADD3 R5, R5, UR4, RZ ;  /* 0x0000000405057c10 */ /* 0x000fe2000fffe0ff */
[----:B------:R-:W-:Y:S01]  /*50c0*/  USHF.R.U32.HI UR4, URZ, 0x2, UR39 ;  /* 0x000000023f047899 */ /* 0x000fe20008011627 */
[----:B------:R-:W-:Y:S01]  /*50d0*/  LOP3.LUT R0, R6, 0x3, RZ, 0xc0, !PT ;  /* 0x0000000306007812 */ /* 0x000fe200078ec0ff */
[----:B------:R-:W-:Y:S01]  /*50e0*/  ULOP3.LUT UR39, UR39, 0x3, URZ, 0xc0, !UPT ;  /* 0x0000000327277892 */ /* 0x000fe2000f8ec03f */
[----:B------:R-:W-:Y:S01]  /*50f0*/  PLOP3.LUT P0, PT, PT, PT, UP1, 0x80, 0x0 ;  /* 0x000000000000781c */ /* 0x000fe20003f0f018 */
[----:B------:R-:W-:Y:S02]  /*5100*/  ULOP3.LUT UR4, UR4, 0x1, URZ, 0xc0, !UPT ;  /* 0x0000000104047892 */ /* 0x000fe4000f8ec03f */
[----:B------:R-:W-:Y:S01]  /*5110*/  IMAD R0, R0, R3, UR6 ;  /* 0x0000000600007e24 */ /* 0x000fe2000f8e0203 */
[----:B------:R-:W-:Y:S01]  /*5120*/  UMOV UR41, 0xffffffff ;  /* 0xffffffff00297882 */ /* 0x000fe20000000000 */
[----:B------:R-:W-:-:S02]  /*5130*/  UISETP.NE.U32.AND UP2, UPT, UR4, 0x1, UPT ;  /* 0x000000010400788c */ /* 0x000fc4000bf45070 */
[----:B------:R-:W-:Y:S02]  /*5140*/  VIADD R0, R0, -UR42 ;  /* 0x8000002a00007c36 */ /* 0x000fe40008000000 */
[----:B------:R-:W-:-:S04]  /*5150*/  UISETP.GT.U32.AND UP2, UPT, UR44, 0x3, !UP2 ;  /* 0x000000032c00788c */ /* 0x000fc8000d744070 */
[----:B------:R-:W-:-:S04]  /*5160*/  USEL UR4, URZ, 0x1, !UP2 ;  /* 0x000000013f047887 */ /* 0x000fc8000d000000 */
[----:B------:R-:W-:Y:S01]  /*5170*/  ULOP3.LUT UR38, UR4, UR38, UR5, 0x96, !UPT ;  /* 0x0000002604267292 */ /* 0x000fe2000f8e9605 */
[----:B------:R-:W-:Y:S11]  /*5180*/  @P0 BRA `(.L_x_32) ;  /* 0x000000d000f80947 */ /* 0x000ff60003800000 */
[----:B------:R-:W0:Y:S01]  /*5190*/  LDC.64 R2, c[0x0][0x5c8] ;  /* 0x00017200ff027b82 */ /* 0x000e220000000a00 */
[----:B------:R-:W-:Y:S01]  /*51a0*/  ULDC.64 UR4, c[0x0][0x5c0] ;  /* 0x0001700000047ab9 */ /* 0x000fe20000000a00 */
[----:B------:R-:W-:Y:S01]  /*51b0*/  BSSY B0, `(.L_x_32) ;  /* 0x0000d3b000007945 */ /* 0x000fe20003800000 */
[C---:B0-----:R-:W-:Y:S01]  /*51c0*/  IMAD R6, R2.reuse, UR9, RZ ;  /* 0x0000000902067c24 */ /* 0x041fe2000f8e02ff */
[----:B------:R-:W-:Y:S01]  /*51d0*/  SHF.L.U64.HI R9, R2, 0x3, R3 ;  /* 0x0000000302097819 */ /* 0x000fe20000010203 */
[----:B------:R-:W-:-:S04]  /*51e0*/  IMAD.WIDE.U32 R4, R160, R2, R4 ;  /* 0x00000002a0047225 */ /* 0x000fc800078e0004 */
[----:B------:R-:W-:Y:S01]  /*51f0*/  IMAD R6, R160, R3, R6 ;  /* 0x00000003a0067224 */ /* 0x000fe200078e0206 */
[----:B------:R-:W-:Y:S01]  /*5200*/  IADD3 R4, P0, R4, UR4, RZ ;  /* 0x0000000404047c10 */ /* 0x000fe2000ff1e0ff */
[----:B------:R-:W-:-:S03]  /*5210*/  IMAD.SHL.U32 R8, R2, 0x8, RZ ;  /* 0x0000000802087824 */ /* 0x000fc600078e00ff */
[----:B------:R-:W-:Y:S02]  /*5220*/  IADD3 R6, R5, R6, RZ ;  /* 0x0000000605067210 */ /* 0x000fe40007ffe0ff */
[-C--:B------:R-:W-:Y:S02]  /*5230*/  IADD3 R10, P1, R8, R4.reuse, RZ ;  /* 0x00000004080a7210 */ /* 0x080fe40007f3e0ff */
[----:B------:R-:W-:Y:S02]  /*5240*/  IADD3.X R5, R6, UR5, RZ, P0, !PT ;  /* 0x0000000506057c10 */ /* 0x000fe400087fe4ff */
[----:B------:R-:W-:-:S03]  /*5250*/  LEA R6, P0, R2, R4, 0x7 ;  /* 0x0000000402067211 */ /* 0x000fc600078038ff */
[----:B------:R-:W-:Y:S01]  /*5260*/  IMAD.X R11, R9, 0x1, R5, P1 ;  /* 0x00000001090b7824 */ /* 0x000fe200008e0605 */
[----:B------:R-:W-:Y:S02]  /*5270*/  LEA.HI.X R7, R2, R5, R3, 0x7, P0 ;  /* 0x0000000502077211 */ /* 0x000fe400000f3c03 */
[----:B-----5:R-:W-:Y:S02]  /*5280*/  ISETP.NE.AND P0, PT, R18, RZ, PT ;  /* 0x000000ff1200720c */ /* 0x020fe40003f05270 */
[----:B------:R-:W-:-:S05]  /*5290*/  IADD3 R8, P2, R8, R6, RZ ;  /* 0x0000000608087210 */ /* 0x000fca0007f5e0ff */
[----:B------:R-:W-:-:S06]  /*52a0*/  IMAD.X R9, R9, 0x1, R7, P2 ;  /* 0x0000000109097824 */ /* 0x000fcc00010e0607 */
[----:B------:R-:W-:Y:S05]  /*52b0*/  @!P0 BRA `(.L_x_33) ;  /* 0x0000009800988947 */ /* 0x000fea0003800000 */
[----:B------:R-:W0:Y:S01]  /*52c0*/  LDC.64 R20, c[0x0][0x5b0] ;  /* 0x00016c00ff147b82 */ /* 0x000e220000000a00 */
[----:B------:R-:W-:Y:S01]  /*52d0*/  ULDC.64 UR6, c[0x0][0x5b8] ;  /* 0x00016e0000067ab9 */ /* 0x000fe20000000a00 */
[----:B------:R-:W-:Y:S01]  /*52e0*/  ISETP.GE.AND P1, PT, R154, 0x1, PT ;  /* 0x000000019a00780c */ /* 0x000fe20003f26270 */
[----:B------:R-:W-:Y:S02]  /*52f0*/  UIMAD UR4, UR10, UR6, URZ ;  /* 0x000000060a0472a4 */ /* 0x000fe4000f8e023f */
[----:B------:R-:W-:Y:S01]  /*5300*/  MOV R156, UR6 ;  /* 0x00000006009c7c02 */ /* 0x000fe20008000f00 */
[----:B------:R-:W-:Y:S01]  /*5310*/  BSSY B1, `(.L_x_34) ;  /* 0x000000e000017945 */ /* 0x000fe20003800000 */
[----:B------:R-:W-:Y:S01]  /*5320*/  ISETP.LT.OR P2, PT, R0, 0x1, !P1 ;  /* 0x000000010000780c */ /* 0x000fe20004f41670 */
[----:B------:R-:W-:Y:S01]  /*5330*/  UIMAD UR4, UR43, UR7, UR4 ;  /* 0x000000072b0472a4 */ /* 0x000fe2000f8e0204 */
[----:B------:R-:W1:Y:S01]  /*5340*/  LDC.64 R22, c[0x0][0x5a8] ;  /* 0x00016a00ff167b82 */ /* 0x000e620000000a00 */
[----:B------:R-:W-:-:S04]  /*5350*/  IMAD.WIDE.U32 R156, R156, UR43, R12 ;  /* 0x0000002b9c9c7c25 */ /* 0x000fc8000f8e000c */
[----:B------:R-:W-:Y:S02]  /*5360*/  VIADD R153, R157, UR4 ;  /* 0x000000049d997c36 */ /* 0x000fe40008000000 */
[----:B------:R-:W-:Y:S02]  /*5370*/  IMAD.MOV.U32 R152, RZ, RZ, R156 ;  /* 0x000000ffff987224 */ /* 0x000fe400078e009c */
[----:B0-----:R-:W-:Y:S02]  /*5380*/  IMAD R161, R20, UR9, RZ ;  /* 0x0000000914a17c24 */ /* 0x001fe4000f8e02ff */
[----:B------:R-:W-:-:S04]  /*5390*/  IMAD.WIDE.U32 R2, R160, R20, R152 ;  /* 0x00000014a0027225 */ /* 0x000fc800078e0098 */
[----:B------:R-:W-:Y:S01]  /*53a0*/  IMAD R161, R160, R21, R161 ;  /* 0x00000015a0a17224 */ /* 0x000fe200078e02a1 */
[----:B-1----:R-:W-:-:S04]  /*53b0*/  IADD3 R14, P0, R2, R22, RZ ;  /* 0x00000016020e7210 */ /* 0x002fc80007f1e0ff */
[----:B------:R-:W-:Y:S01]  /*53c0*/  IADD3.X R15, R23, R3, R161, P0, !PT ;  /* 0x00000003170f7210 */ /* 0x000fe200007fe4a1 */
[----:B------:R-:W-:Y:S08]  /*53d0*/  @P2 BRA `(.L_x_35) ;  /* 0x0000000000042947 */ /* 0x000ff00003800000 */
[----:B------:R0:W5:Y:S02]  /*53e0*/  LDG.E.U8 R16, desc[UR36][R14.64] ;  /* 0x000000240e107981 */ /* 0x000164000c1e1100 */
.L_x_35:
[----:B------:R-:W-:Y:S05]  /*53f0*/  BSYNC B1 ;  /* 0x0000000000017941 */ /* 0x000fea0003800000 */
.L_x_34:
[----:B------:R-:W2:Y:S01]  /*5400*/  LDL.LU R3, [R1] ;  /* 0x0000000001037983 */ /* 0x000ea20000300800 */
[----:B-----5:R-:W-:Y:S01]  /*5410*/  LOP3.LUT R2, R16, 0xffff, RZ, 0xc0, !PT ;  /* 0x0000ffff10027812 */ /* 0x020fe200078ec0ff */
[----:B------:R-:W-:Y:S01]  /*5420*/  BSSY B1, `(.L_x_36) ;  /* 0x000000a000017945 */ /* 0x000fe20003800000 */
[----:B------:R-:W-:Y:S02]  /*5430*/  ISETP.LT.OR P0, PT, R0, 0x2, !P1 ;  /* 0x000000020000780c */ /* 0x000fe40004f01670 */
[----:B------:R-:W-:-:S05]  /*5440*/  PRMT R2, R2, 0x8880, RZ ;  /* 0x0000888002027816 */ /* 0x000fca00000000ff */
[----:B------:R-:W-:-:S04]  /*5450*/  IMAD R2, R2, R18, RZ ;  /* 0x0000001202027224 */ /* 0x000fc800078e02ff */
[----:B--2---:R-:W-:-:S05]  /*5460*/  @!P2 IMAD R3, R3, R17, R2 ;  /* 0x000000110303a224 */ /* 0x004fca00078e0202 */
[----:B------:R1:W-:Y:S01]  /*5470*/  @!P2 STG.E.U8 desc[UR36][R4.64], R3 ;  /* 0x000000030400a986 */ /* 0x0003e2000c101124 */
[----:B------:R-:W-:Y:S05]  /*5480*/  @P0 BRA `(.L_x_37) ;  /* 0x00000000000c0947 */ /* 0x000fea0003800000 */
[----:B------:R-:W2:Y:S02]  /*5490*/  LDG.E.U8 R16, desc[UR36][R14.64+0x1] ;  /* 0x000001240e107981 */ /* 0x000ea4000c1e1100 */
[----:B--2---:R-:W-:-:S05]  /*54a0*/  PRMT R2, R16, 0x8880, RZ ;  /* 0x0000888010027816 */ /* 0x004fca00000000ff */
[----:B------:R-:W-:-:S07]  /*54b0*/  IMAD R2, R2, R18, RZ ;  /* 0x0000001202027224 */ /* 0x000fce00078e02ff */
.L_x_37:
[----:B------:R-:W-:Y:S05]  /*54c0*/  BSYNC B1 ;  /* 0x0000000000017941 */ /* 0x000fea0003800000 */
.L_x_36:
[----:B-1----:R-:W2:Y:S01]  /*54d0*/  LDL.LU R3, [R1+0x4] ;  /* 0x0000040001037983 */ /* 0x002ea20000300800 */
[C---:B------:R-:W-:Y:S01]  /*54e0*/  SHF.L.U64.HI R159, R20.reuse, 0x3, R21 ;  /* 0x00000003149f7819 */ /* 0x040fe20000010215 */
[----:B------:R-:W-:Y:S01]  /*54f0*/  IMAD.SHL.U32 R158, R20, 0x8, RZ ;  /* 0x00000008149e7824 */ /* 0x000fe200078e00ff */
[----:B------:R-:W-:Y:S03]  /*5500*/  BSSY B1, `(.L_x_38) ;  /* 0x000000d000017945 */ /* 0x000fe60003800000 */
[----:B------:R-:W-:-:S05]  /*5510*/  IMAD.WIDE.U32 R12, R160, R20, R158 ;  /* 0x00000014a00c7225 */ /* 0x000fca00078e009e */
[----:B------:R-:W-:Y:S02]  /*5520*/  IADD3 R161, R161, R13, RZ ;  /* 0x0000000da1a17210 */ /* 0x000fe40007ffe0ff */
[----:B------:R-:W-:-:S04]  /*5530*/  IADD3 R12, P2, P3, R156, R22, R12 ;  /* 0x000000169c0c7210 */ /* 0x000fc80007b5e00c */
[----:B------:R-:W-:Y:S01]  /*5540*/  IADD3.X R13, R153, R23, R161, P2, P3 ;  /* 0x00000017990d7210 */ /* 0x000fe200017e64a1 */
[----:B--2---:R-:W-:-:S05]  /*5550*/  @!P0 IMAD R3, R3, R17, R2 ;  /* 0x0000001103038224 */ /* 0x004fca00078e0202 */
[----:B------:R1:W-:Y:S01]  /*5560*/  @!P0 STG.E.U8 desc[UR36][R4.64+0x1], R3 ;  /* 0x0000010304008986 */ /* 0x0003e2000c101124 */
[----:B------:R-:W-:-:S04]  /*5570*/  ISETP.GE.AND P0, PT, R154, 0x9, PT ;  /* 0x000000099a00780c */ /* 0x000fc80003f06270 */
[----:B------:R-:W-:-:S13]  /*5580*/  ISETP.LT.OR P4, PT, R0, 0x1, !P0 ;  /* 0x000000010000780c */ /* 0x000fda0004781670 */
[----:B-1----:R-:W-:Y:S05]  /*5590*/  @P4 BRA `(.L_x_39) ;  /* 0x00000000000c4947 */ /* 0x002fea0003800000 */
[----:B------:R-:W2:Y:S02]  /*55a0*/  LDG.E.U8 R16, desc[UR36][R12.64] ;  /* 0x000000240c107981 */ /* 0x000ea4000c1e1100 */
[----:B--2---:R-:W-:-:S05]  /*55b0*/  PRMT R2, R16, 0x8880, RZ ;  /* 0x0000888010027816 */ /* 0x004fca00000000ff */
[----:B------:R-:W-:-:S07]  /*55c0*/  IMAD R2, R2, R18, RZ ;  /* 0x0000001202027224 */ /* 0x000fce00078e02ff */
.L_x_39:
[----:B------:R-:W-:Y:S05]  /*55d0*/  BSYNC B1 ;  /* 0x0000000000017941 */ /* 0x000fea0003800000 */
.L_x_38:
[----:B------:R-:W2:Y:S01]  /*55e0*/  LDL.LU R3, [R1+0x8] ;  /* 0x0000080001037983 */ /* 0x000ea20000300800 */
[----:B------:R-:W-:Y:S01]  /*55f0*/  ISETP.LT.OR P2, PT, R0, 0x2, !P0 ;  /* 0x000000020000780c */ /* 0x000fe20004741670 */
[----:B------:R-:W-:Y:S01]  /*5600*/  BSSY B1, `(.L_x_40) ;  /* 0x0000007000017945 */ /* 0x000fe20003800000 */
[----:B--2---:R-:W-:-:S05]  /*5610*/  @!P4 IMAD R3, R3, R17, R2 ;  /* 0x000000110303c224 */ /* 0x004fca00078e0202 */
[----:B------:R1:W-:Y:S06]  /*5620*/  @!P4 STG.E.U8 desc[UR36][R10.64], R3 ;  /* 0x000000030a00c986 */ /* 0x0003ec000c101124 */
[----:B------:R-:W-:Y:S05]  /*5630*/  @P2 BRA `(.L_x_41) ;  /* 0x00000000000c2947 */ /* 0x000fea0003800000 */
[----:B------:R-:W2:Y:S02]  /*5640*/  LDG.E.U8 R16, desc[UR36][R12.64+0x1] ;  /* 0x000001240c107981 */ /* 0x000ea4000c1e1100 */
[----:B--2---:R-:W-:-:S05]  /*5650*/  PRMT R2, R16, 0x8880, RZ ;  /* 0x0000888010027816 */ /* 0x004fca00000000ff */
[----:B------:R-:W-:-:S07]  /*5660*/  IMAD R2, R2, R18, RZ ;  /* 0x0000001202027224 */ /* 0x000fce00078e02ff */
.L_x_41:
[----:B------:R-:W-:Y:S05]  /*5670*/  BSYNC B1 ;  /* 0x0000000000017941 */ /* 0x000fea0003800000 */
.L_x_40:
[----:B-1----:R-:W2:Y:S01]  /*5680*/  LDL.LU R3, [R1+0xc] ;  /* 0x00000c0001037983 */ /* 0x002ea20000300800 */
[----:B------:R-:W-:Y:S01]  /*5690*/  BSSY B1, `(.L_x_42) ;  /* 0x000000a000017945 */ /* 0x000fe20003800000 */
[C---:B------:R-:W-:Y:S02]  /*56a0*/  ISETP.LT.OR P3, PT, R0.reuse, 0xa, !P1 ;  /* 0x0000000a0000780c */ /* 0x040fe40004f61670 */
[----:B------:R-:W-:Y:S01]  /*56b0*/  ISETP.LT.OR P4, PT, R0, 0x9, !P0 ;  /* 0x000000090000780c */ /* 0x000fe20004781670 */
[----:B--2---:R-:W-:-:S05]  /*56c0*/  @!P2 IMAD R3, R3, R17, R2 ;  /* 0x000000110303a224 */ /* 0x004fca00078e0202 */
[----:B------:R1:W-:Y:S01]  /*56d0*/  @!P2 STG.E.U8 desc[UR36][R10.64+0x1], R3 ;  /* 0x000001030a00a986 */ /* 0x0003e2000c101124 */
[----:B------:R-:W-:-:S13]  /*56e0*/  ISETP.LT.OR P2, PT, R0, 0x9, !P1 ;  /* 0x000000090000780c */ /* 0x000fda0004f41670 */
[----:B-1----:R-:W-:Y:S05]  /*56f0*/  @P2 BRA `(.L_x_43) ;  /* 0x00000000000c2947 */ /* 0x002fea0003800000 */
[----:B------:R-:W2:Y:S02]  /*5700*/  LDG.E.U8 R16, desc[UR36][R14.64+0x8] ;  /* 0x000008240e107981 */ /* 0x000ea4000c1e1100 */
[----:B--2---:R-:W-:-:S05]  /*5710*/  PRMT R2, R16, 0x8880, RZ ;  /* 0x0000888010027816 */ /* 0x004fca00000000ff */
[----:B------:R-:W-:-:S07]  /*5720*/  IMAD R2, R2, R18, RZ ;  /* 0x0000001202027224 */ /* 0x000fce00078e02ff */
.L_x_43:
[----:B------:R-:W-:Y:S05]  /*5730*/  BSYNC B1 ;  /* 0x0000000000017941 */ /* 0x000fea0003800000 */
.L_x_42:
[----:B------:R-:W2:Y:S01]  /*5740*/  LDL.LU R3, [R1+0x10] ;  /* 0x0000100001037983 */ /* 0x000ea20000300800 */
[----:B------:R-:W-:Y:S01]  /*5750*/  BSSY B1, `(.L_x_44) ;  /* 0x0000007000017945 */ /* 0x000fe20003800000 */
[----:B--2---:R-:W-:-:S05]  /*5760*/  @!P2 IMAD R3, R3, R17, R2 ;  /* 0x000000110303a224 */ /* 0x004fca00078e0202 */
[----:B------:R1:W-:Y:S01]  /*5770*/  @!P2 STG.E.U8 desc[UR36][R4.64+0x8], R3 ;  /* 0x000008030400a986 */ /* 0x0003e2000c101124 */
[----:B------:R-:W-:Y:S05]  /*5780*/  @P3 BRA `(.L_x_45) ;  /* 0x00000000000c3947 */ /* 0x000fea0003800000 */
[----:B------:R-:W2:Y:S02]  /*5790*/  LDG.E.U8 R16, desc[UR36][R14.64+0x9] ;  /* 0x000009240e107981 */ /* 0x000ea4000c1e1100 */
[----:B--2---:R-:W-:-:S05]  /*57a0*/  PRMT R2, R16, 0x8880, RZ ;  /* 0x0000888010027816 */ /* 0x004fca00000000ff */
[----:B------:R-:W-:-:S07]  /*57b0*/  IMAD R2, R2, R18, RZ ;  /* 0x0000001202027224 */ /* 0x000fce00078e02ff */
.L_x_45:
[----:B------:R-:W-:Y:S05]  /*57c0*/  BSYNC B1 ;  /* 0x0000000000017941 */ /* 0x000fea0003800000 */
.L_x_44:
[----:B-1----:R-:W2:Y:S01]  /*57d0*/  LDL.LU R3, [R1+0x14] ;  /* 0x0000140001037983 */ /* 0x002ea20000300800 */
[----:B------:R-:W-:Y:S01]  /*57e0*/  BSSY B1, `(.L_x_46) ;  /* 0x0000007000017945 */ /* 0x000fe20003800000 */
[----:B--2---:R-:W-:-:S05]  /*57f0*/  @!P3 IMAD R3, R3, R17, R2 ;  /* 0x000000110303b224 */ /* 0x004fca00078e0202 */
[----:B------:R1:W-:Y:S01]  /*5800*/  @!P3 STG.E.U8 desc[UR36][R4.64+0x9], R3 ;  /* 0x000009030400b986 */ /* 0x0003e2000c101124 */
[----:B------:R-:W-:Y:S05]  /*5810*/  @P4 BRA `(.L_x_47) ;  /* 0x00000000000c4947 */ /* 0x000fea0003800000 */
[----:B------:R-:W2:Y:S02]  /*5820*/  LDG.E.U8 R16, desc[UR36][R12.64+0x8] ;  /* 0x000008240c107981 */ /* 0x000ea4000c1e1100 */
[----:B--2---:R-:W-:-:S05]  /*5830*/  PRMT R2, R16, 0x8880, RZ ;  /* 0x0000888010027816 */ /* 0x004fca00000000ff */
[----:B------:R-:W-:-:S07]  /*5840*/  IMAD R2, R2, R18, RZ ;  /* 0x0000001202027224 */ /* 0x000fce00078e02ff */
.L_x_47:
[----:B------:R-:W-:Y:S05]  /*5850*/  BSYNC B1 ;  /* 0x0000000000017941 */ /* 0x000fea0003800000 */
.L_x_46:
[----:B-1----:R-:W2:Y:S01]  /*5860*/  LDL.LU R3, [R1+0x18] ;  /* 0x0000180001037983 */ /* 0x002ea20000300800 */
[C---:B------:R-:W-:Y:S01]  /*5870*/  ISETP.LT.OR P2, PT, R0.reuse, 0xa, !P0 ;  /* 0x0000000a0000780c */ /* 0x040fe20004741670 */
[----:B------:R-:W-:Y:S01]  /*5880*/  BSSY B1, `(.L_x_48) ;  /* 0x000000a000017945 */ /* 0x000fe20003800000 */
[C---:B------:R-:W-:Y:S02]  /*5890*/  ISETP.LT.OR P3, PT, R0.reuse, 0x11, !P1 ;  /* 0x000000110000780c */ /* 0x040fe40004f61670 */
[----:B------:R-:W-:Y:S01]  /*58a0*/  ISETP.LT.OR P5, PT, R0, 0x11, !P0 ;  /* 0x000000110000780c */ /* 0x000fe200047a1670 */
[----:B--2---:R-:W-:-:S05]  /*58b0*/  @!P4 IMAD R3, R3, R17, R2 ;  /* 0x000000110303c224 */ /* 0x004fca00078e0202 */
[----:B------:R1:W-:Y:S01]  /*58c0*/  @!P4 STG.E.U8 desc[UR36][R10.64+0x8], R3 ;  /* 0x000008030a00c986 */ /* 0x0003e2000c101124 */
[----:B------:R-:W-:Y:S02]  /*58d0*/  ISETP.LT.OR P4, PT, R0, 0x12, !P1 ;  /* 0x000000120000780c */ /* 0x000fe40004f81670 */
[----:B------:R-:W-:Y:S11]  /*58e0*/  @P2 BRA `(.L_x_49) ;  /* 0x00000000000c2947 */ /* 0x000ff60003800000 */
[----:B------:R-:W2:Y:S02]  /*58f0*/  LDG.E.U8 R16, desc[UR36][R12.64+0x9] ;  /* 0x000009240c107981 */ /* 0x000ea4000c1e1100 */
[----:B--2---:R-:W-:-:S05]  /*5900*/  PRMT R2, R16, 0x8880, RZ ;  /* 0x0000888010027816 */ /* 0x004fca00000000ff */
[----:B------:R-:W-:-:S07]  /*5910*/  IMAD R2, R2, R18, RZ ;  /* 0x0000001202027224 */ /* 0x000fce00078e02ff */
.L_x_49:
[----:B------:R-:W-:Y:S05]  /*5920*/  BSYNC B1 ;  /* 0x0000000000017941 */ /* 0x000fea0003800000 */
.L_x_48:
        /* <DEDUP_REMOVED lines=8> */
.L_x_51:
[----:B------:R-:W-:Y:S05]  /*59b0*/  BSYNC B1 ;  /* 0x0000000000017941 */ /* 0x000fea0003800000 */
.L_x_50:
        /* <DEDUP_REMOVED lines=8> */
.L_x_53:
[----:B------:R-:W-:Y:S05]  /*5a40*/  BSYNC B1 ;  /* 0x0000000000017941 */ /* 0x000fea0003800000 */
.L_x_52:
        /* <DEDUP_REMOVED lines=8> */
.L_x_55:
[----:B------:R-:W-:Y:S05]  /*5ad0*/  BSYNC B1 ;  /* 0x0000000000017941 */ /* 0x000fea0003800000 */
.L_x_54:
        /* <DEDUP_REMOVED lines=12> */
.L_x_57:
[----:B------:R-:W-:Y:S05]  /*5ba0*/  BSYNC B1 ;  /* 0x0000000000017941 */ /* 0x000fea0003800000 */
.L_x_56:
        /* <DEDUP_REMOVED lines=8> */
.L_x_59:
[----:B------:R-:W-:Y:S05]  /*5c30*/  BSYNC B1 ;  /* 0x0000000000017941 */ /* 0x000fea0003800000 */
.L_x_58:
        /* <DEDUP_REMOVED lines=8> */
.L_x_61:
[----:B------:R-:W-:Y:S05]  /*5cc0*/  BSYNC B1 ;  /* 0x0000000000017941 */ /* 0x000fea0003800000 */
.L_x_60:
        /* <DEDUP_REMOVED lines=8> */
.L_x_63:
[----:B------:R-:W-:Y:S05]  /*5d50*/  BSYNC B1 ;  /* 0x0000000000017941 */ /* 0x000fea0003800000 */
.L_x_62:
        /* <DEDUP_REMOVED lines=12> */
.L_x_65:
[----:B------:R-:W-:Y:S05]  /*5e20*/  BSYNC B1 ;  /* 0x0000000000017941 */ /* 0x000fea0003800000 */
.L_x_64:
        /* <DEDUP_REMOVED lines=8> */
.L_x_67:
[----:B------:R-:W-:Y:S05]  /*5eb0*/  BSYNC B1 ;  /* 0x0000000000017941 */ /* 0x000fea0003800000 */
.L_x_66:
        /* <DEDUP_REMOVED lines=8> */
.L_x_69:
[----:B------:R-:W-:Y:S05]  /*5f40*/  BSYNC B1 ;  /* 0x0000000000017941 */ /* 0x000fea0003800000 */
.L_x_68:
        /* <DEDUP_REMOVED lines=8> */
.L_x_71:
[----:B------:R-:W-:Y:S05]  /*5fd0*/  BSYNC B1 ;  /* 0x0000000000017941 */ /* 0x000fea0003800000 */
.L_x_70:
        /* <DEDUP_REMOVED lines=12> */
.L_x_73:
[----:B------:R-:W-:Y:S05]  /*60a0*/  BSYNC B1 ;  /* 0x0000000000017941 */ /* 0x000fea0003800000 */
.L_x_72:
        /* <DEDUP_REMOVED lines=8> */
.L_x_75:
[----:B------:R-:W-:Y:S05]  /*6130*/  BSYNC B1 ;  /* 0x0000000000017941 */ /* 0x000fea0003800000 */
.L_x_74:
        /* <DEDUP_REMOVED lines=8> */
.L_x_77:
[----:B------:R-:W-:Y:S05]  /*61c0*/  BSYNC B1 ;  /* 0x0000000000017941 */ /* 0x000fea0003800000 */
.L_x_76:
        /* <DEDUP_REMOVED lines=8> */
.L_x_79:
[----:B------:R-:W-:Y:S05]  /*6250*/  BSYNC B1 ;  /* 0x0000000000017941 */ /* 0x000fea0003800000 */
.L_x_78:
        /* <DEDUP_REMOVED lines=12> */
.L_x_81:
[----:B------:R-:W-:Y:S05]  /*6320*/  BSYNC B1 ;  /* 0x0000000000017941 */ /* 0x000fea0003800000 */
.L_x_80:
        /* <DEDUP_REMOVED lines=8> */
.L_x_83:
[----:B------:R-:W-:Y:S05]  /*63b0*/  BSYNC B1 ;  /* 0x0000000000017941 */ /* 0x000fea0003800000 */
.L_x_82:
        /* <DEDUP_REMOVED lines=8> */
.L_x_85:
[----:B------:R-:W-:Y:S05]  /*6440*/  BSYNC B1 ;  /* 0x0000000000017941 */ /* 0x000fea0003800000 */
.L_x_84:
        /* <DEDUP_REMOVED lines=8> */
.L_x_87:
[----:B------:R-:W-:Y:S05]  /*64d0*/  BSYNC B1 ;  /* 0x0000000000017941 */ /* 0x000fea0003800000 */
.L_x_86:
        /* <DEDUP_REMOVED lines=12> */
.L_x_89:
[----:B------:R-:W-:Y:S05]  /*65a0*/  BSYNC B1 ;  /* 0x0000000000017941 */ /* 0x000fea0003800000 */
.L_x_88:
        /* <DEDUP_REMOVED lines=8> */
.L_x_91:
[----:B------:R-:W-:Y:S05]  /*6630*/  BSYNC B1 ;  /* 0x0000000000017941 */ /* 0x000fea0003800000 */
.L_x_90:
        /* <DEDUP_REMOVED lines=8> */
.L_x_93:
[----:B------:R-:W-:Y:S05]  /*66c0*/  BSYNC B1 ;  /* 0x0000000000017941 */ /* 0x000fea0003800000 */
.L_x_92:
        /* <DEDUP_REMOVED lines=8> */
.L_x_95:
[----:B------:R-:W-:Y:S05]  /*6750*/  BSYNC B1 ;  /* 0x0000000000017941 */ /* 0x000fea0003800000 */
.L_x_94:
        /* <DEDUP_REMOVED lines=12> */
.L_x_97:
[----:B------:R-:W-:Y:S05]  /*6820*/  BSYNC B1 ;  /* 0x0000000000017941 */ /* 0x000fea0003800000 */
.L_x_96:
        /* <DEDUP_REMOVED lines=8> */
.L_x_99:
[----:B------:R-:W-:Y:S05]  /*68b0*/  BSYNC B1 ;  /* 0x0000000000017941 */ /* 0x000fea0003800000 */
.L_x_98:
        /* <DEDUP_REMOVED lines=8> */
.L_x_101:
[----:B------:R-:W-:Y:S05]  /*6940*/  BSYNC B1 ;  /* 0x0000000000017941 */ /* 0x000fea0003800000 */
.L_x_100:
        /* <DEDUP_REMOVED lines=8> */
.L_x_103:
[----:B------:R-:W-:Y:S05]  /*69d0*/  BSYNC B1 ;  /* 0x0000000000017941 */ /* 0x000fea0003800000 */
.L_x_102:
        /* <DEDUP_REMOVED lines=12> */
.L_x_105:
[----:B------:R-:W-:Y:S05]  /*6aa0*/  BSYNC B1 ;  /* 0x0000000000017941 */ /* 0x000fea0003800000 */
.L_x_104:
        /* <DEDUP_REMOVED lines=8> */
.L_x_107:
[----:B------:R-:W-:Y:S05]  /*6b30*/  BSYNC B1 ;  /* 0x0000000000017941 */ /* 0x000fea0003800000 */
.L_x_106:
        /* <DEDUP_REMOVED lines=8> */
.L_x_109:
[----:B------:R-:W-:Y:S05]  /*6bc0*/  BSYNC B1 ;  /* 0x0000000000017941 */ /* 0x000fea0003800000 */
.L_x_108:
        /* <DEDUP_REMOVED lines=8> */
.L_x_111:
[----:B------:R-:W-:Y:S05]  /*6c50*/  BSYNC B1 ;  /* 0x0000000000017941 */ /* 0x000fea0003800000 */
.L_x_110:
        /* <DEDUP_REMOVED lines=12> */
.L_x_113:
[----:B------:R-:W-:Y:S05]  /*6d20*/  BSYNC B1 ;  /* 0x0000000000017941 */ /* 0x000fea0003800000 */
.L_x_112:
        /* <DEDUP_REMOVED lines=8> */
.L_x_115:
[----:B------:R-:W-:Y:S05]  /*6db0*/  BSYNC B1 ;  /* 0x0000000000017941 */ /* 0x000fea0003800000 */
.L_x_114:
        /* <DEDUP_REMOVED lines=8> */
.L_x_117:
[----:B------:R-:W-:Y:S05]  /*6e40*/  BSYNC B1 ;  /* 0x0000000000017941 */ /* 0x000fea0003800000 */
.L_x_116:
        /* <DEDUP_REMOVED lines=8> */
.L_x_119:
[----:B------:R-:W-:Y:S05]  /*6ed0*/  BSYNC B1 ;  /* 0x0000000000017941 */ /* 0x000fea0003800000 */
.L_x_118:
        /* <DEDUP_REMOVED lines=12> */
.L_x_121:
[----:B------:R-:W-:Y:S05]  /*6fa0*/  BSYNC B1 ;  /* 0x0000000000017941 */ /* 0x000fea0003800000 */
.L_x_120:
        /* <DEDUP_REMOVED lines=8> */
.L_x_123:
[----:B------:R-:W-:Y:S05]  /*7030*/  BSYNC B1 ;  /* 0x0000000000017941 */ /* 0x000fea0003800000 */
.L_x_122:
        /* <DEDUP_REMOVED lines=8> */
.L_x_125:
[----:B------:R-:W-:Y:S05]  /*70c0*/  BSYNC B1 ;  /* 0x0000000000017941 */ /* 0x000fea0003800000 */
.L_x_124:
        /* <DEDUP_REMOVED lines=8> */
.L_x_127:
[----:B------:R-:W-:Y:S05]  /*7150*/  BSYNC B1 ;  /* 0x0000000000017941 */ /* 0x000fea0003800000 */
.L_x_126:
        /* <DEDUP_REMOVED lines=12> */
.L_x_129:
[----:B------:R-:W-:Y:S05]  /*7220*/  BSYNC B1 ;  /* 0x0000000000017941 */ /* 0x000fea0003800000 */
.L_x_128:
        /* <DEDUP_REMOVED lines=8> */
.L_x_131:
[----:B------:R-:W-:Y:S05]  /*72b0*/  BSYNC B1 ;  /* 0x0000000000017941 */ /* 0x000fea0003800000 */
.L_x_130:
        /* <DEDUP_REMOVED lines=8> */
.L_x_133:
[----:B------:R-:W-:Y:S05]  /*7340*/  BSYNC B1 ;  /* 0x0000000000017941 */ /* 0x000fea0003800000 */
.L_x_132:
        /* <DEDUP_REMOVED lines=8> */
.L_x_135:
[----:B------:R-:W-:Y:S05]  /*73d0*/  BSYNC B1 ;  /* 0x0000000000017941 */ /* 0x000fea0003800000 */
.L_x_134:
        /* <DEDUP_REMOVED lines=12> */
.L_x_137:
[----:B------:R-:W-:Y:S05]  /*74a0*/  BSYNC B1 ;  /* 0x0000000000017941 */ /* 0x000fea0003800000 */
.L_x_136:
        /* <DEDUP_REMOVED lines=8> */
.L_x_139:
[----:B------:R-:W-:Y:S05]  /*7530*/  BSYNC B1 ;  /* 0x0000000000017941 */ /* 0x000fea0003800000 */
.L_x_138:
[----:B-1----:R-:W2:Y:S01]  /*7540*/  LDL.LU R3, [R1+0xd0] ;  /* 0x0000d00001037983 */ /* 0x002ea20000300800 */
[----:B------:R-:W-:Y:S01]  /*7550*/  BSSY B1, `(.L_x_140) ;  /* 0x0000007000017945 */ /* 0x000fe20003800000 */
[----:B--2---:R-:W-:-:S05]  /*7560*/  @!P3 IMAD R3, R3, R17, R2 ;  /* 0x000000110303b224 */ /* 0x004fca00078e0202 */
[----:B------:R1:W-:Y:S01]  /*7570*/  @!P3 STG.E.U8 desc[UR36][R4.64+0x68], R3 ;  /* 0x000068030400b986 */ /* 0x0003e2000c101124 */
[----:B------:R-:W-:Y:S05]  /*7580*/  @P5 BRA `(.L_x_141) ;  /* 0x00000000000c5947 */ /* 0x000fea0003800000 */
[----:B------:R-:W1:Y:S02]  /*7590*/  LDG.E.U8 R16, desc[UR36][R14.64+0x69] ;  /* 0x000069240e107981 */ /* 0x000e64000c1e1100 */
[----:B-1----:R-:W-:-:S05]  /*75a0*/  PRMT R3, R16, 0x8880, RZ ;  /* 0x0000888010037816 */ /* 0x002fca00000000ff */
[----:B------:R-:W-:-:S07]  /*75b0*/  IMAD R2, R3, R18, RZ ;  /* 0x0000001203027224 */ /* 0x000fce00078e02ff */
.L_x_141:
[----:B------:R-:W-:Y:S05]  /*75c0*/  BSYNC B1 ;  /* 0x0000000000017941 */ /* 0x000fea0003800000 */
.L_x_140:
        /* <DEDUP_REMOVED lines=8> */
.L_x_143:
[----:B------:R-:W-:Y:S05]  /*7650*/  BSYNC B1 ;  /* 0x0000000000017941 */ /* 0x000fea0003800000 */
.L_x_142:
        /* <DEDUP_REMOVED lines=9> */
[----:B------:R-:W1:Y:S02]  /*76f0*/  LDG.E.U8 R16, desc[UR36][R12.64+0x69] ;  /* 0x000069240c107981 */ /* 0x000e64000c1e1100 */
[----:B-1----:R-:W-:-:S05]  /*7700*/  PRMT R3, R16, 0x8880, RZ ;  /* 0x0000888010037816 */ /* 0x002fca00000000ff */
[----:B------:R-:W-:-:S07]  /*7710*/  IMAD R2, R3, R18, RZ ;  /* 0x0000001203027224 */ /* 0x000fce00078e02ff */
.L_x_145:
[----:B------:R-:W-:Y:S05]  /*7720*/  BSYNC B1 ;  /* 0x0000000000017941 */ /* 0x000fea0003800000 */
.L_x_144:
        /* <DEDUP_REMOVED lines=8> */
.L_x_147:
[----:B------:R-:W-:Y:S05]  /*77b0*/  BSYNC B1 ;  /* 0x0000000000017941 */ /* 0x000fea0003800000 */
.L_x_146:
        /* <DEDUP_REMOVED lines=8> */
.L_x_149:
[----:B------:R-:W-:Y:S05]  /*7840*/  BSYNC B1 ;  /* 0x0000000000017941 */ /* 0x000fea0003800000 */
.L_x_148:
        /* <DEDUP_REMOVED lines=8> */
.L_x_151:
[----:B------:R-:W-:Y:S05]  /*78d0*/  BSYNC B1 ;  /* 0x0000000000017941 */ /* 0x000fea0003800000 */
.L_x_150:
        /* <DEDUP_REMOVED lines=12> */
.L_x_153:
[----:B------:R-:W-:Y:S05]  /*79a0*/  BSYNC B1 ;  /* 0x0000000000017941 */ /* 0x000fea0003800000 */
.L_x_152:
        /* <DEDUP_REMOVED lines=8> */
.L_x_155:
[----:B------:R-:W-:Y:S05]  /*7a30*/  BSYNC B1 ;  /* 0x0000000000017941 */ /* 0x000fea0003800000 */
.L_x_154:
        /* <DEDUP_REMOVED lines=8> */
.L_x_157:
[----:B------:R-:W-:Y:S05]  /*7ac0*/  BSYNC B1 ;  /* 0x0000000000017941 */ /* 0x000fea0003800000 */
.L_x_156:
        /* <DEDUP_REMOVED lines=8> */
.L_x_159:
[----:B------:R-:W-:Y:S05]  /*7b50*/  BSYNC B1 ;  /* 0x0000000000017941 */ /* 0x000fea0003800000 */
.L_x_158:
        /* <DEDUP_REMOVED lines=12> */
.L_x_161:
[----:B------:R-:W-:Y:S05]  /*7c20*/  BSYNC B1 ;  /* 0x0000000000017941 */ /* 0x000fea0003800000 */
.L_x_160:
        /* <DEDUP_REMOVED lines=8> */
.L_x_163:
[----:B------:R-:W-:Y:S05]  /*7cb0*/  BSYNC B1 ;  /* 0x0000000000017941 */ /* 0x000fea0003800000 */
.L_x_162:
        /* <DEDUP_REMOVED lines=8> */
.L_x_165:
[----:B------:R-:W-:Y:S05]  /*7d40*/  BSYNC B1 ;  /* 0x0000000000017941 */ /* 0x000fea0003800000 */
.L_x_164:
        /* <DEDUP_REMOVED lines=8> */
.L_x_167:
[----:B------:R-:W-:Y:S05]  /*7dd0*/  BSYNC B1 ;  /* 0x0000000000017941 */ /* 0x000fea0003800000 */
.L_x_166:
        /* <DEDUP_REMOVED lines=12> */
.L_x_169:
[----:B------:R-:W-:Y:S05]  /*7ea0*/  BSYNC B1 ;  /* 0x0000000000017941 */ /* 0x000fea0003800000 */
.L_x_168:
        /* <DEDUP_REMOVED lines=8> */
.L_x_171:
[----:B------:R-:W-:Y:S05]  /*7f30*/  BSYNC B1 ;  /* 0x0000000000017941 */ /* 0x000fea0003800000 */
.L_x_170:
        /* <DEDUP_REMOVED lines=8> */
.L_x_173:
[----:B------:R-:W-:Y:S05]  /*7fc0*/  BSYNC B1 ;  /* 0x0000000000017941 */ /* 0x000fea0003800000 */
.L_x_172:
        /* <DEDUP_REMOVED lines=8> */
.L_x_175:
[----:B------:R-:W-:Y:S05]  /*8050*/  BSYNC B1 ;  /* 0x0000000000017941 */ /* 0x000fea0003800000 */
.L_x_174:
        /* <DEDUP_REMOVED lines=12> */
.L_x_177:
[----:B------:R-:W-:Y:S05]  /*8120*/  BSYNC B1 ;  /* 0x0000000000017941 */ /* 0x000fea0003800000 */
.L_x_176:
        /* <DEDUP_REMOVED lines=8> */
.L_x_179:
[----:B------:R-:W-:Y:S05]  /*81b0*/  BSYNC B1 ;  /* 0x0000000000017941 */ /* 0x000fea0003800000 */
.L_x_178:
        /* <DEDUP_REMOVED lines=8> */
.L_x_181:
[----:B------:R-:W-:Y:S05]  /*8240*/  BSYNC B1 ;  /* 0x0000000000017941 */ /* 0x000fea0003800000 */
.L_x_180:
        /* <DEDUP_REMOVED lines=8> */
.L_x_183:
[----:B------:R-:W-:Y:S05]  /*82d0*/  BSYNC B1 ;  /* 0x0000000000017941 */ /* 0x000fea0003800000 */
.L_x_182:
        /* <DEDUP_REMOVED lines=12> */
.L_x_185:
[----:B------:R-:W-:Y:S05]  /*83a0*/  BSYNC B1 ;  /* 0x0000000000017941 */ /* 0x000fea0003800000 */
.L_x_184:
        /* <DEDUP_REMOVED lines=8> */
.L_x_187:
[----:B------:R-:W-:Y:S05]  /*8430*/  BSYNC B1 ;  /* 0x0000000000017941 */ /* 0x000fea0003800000 */
.L_x_186:
        /* <DEDUP_REMOVED lines=8> */
.L_x_189:
[----:B------:R-:W-:Y:S05]  /*84c0*/  BSYNC B1 ;  /* 0x0000000000017941 */ /* 0x000fea0003800000 */
.L_x_188:
        /* <DEDUP_REMOVED lines=8> */
.L_x_191:
[----:B------:R-:W-:Y:S05]  /*8550*/  BSYNC B1 ;  /* 0x0000000000017941 */ /* 0x000fea0003800000 */
.L_x_190:
        /* <DEDUP_REMOVED lines=12> */
.L_x_193:
[----:B------:R-:W-:Y:S05]  /*8620*/  BSYNC B1 ;  /* 0x0000000000017941 */ /* 0x000fea0003800000 */
.L_x_192:
        /* <DEDUP_REMOVED lines=8> */
.L_x_195:
[----:B------:R-:W-:Y:S05]  /*86b0*/  BSYNC B1 ;  /* 0x0000000000017941 */ /* 0x000fea0003800000 */
.L_x_194:
        /* <DEDUP_REMOVED lines=8> */
.L_x_197:
[----:B------:R-:W-:Y:S05]  /*8740*/  BSYNC B1 ;  /* 0x0000000000017941 */ /* 0x000fea0003800000 */
.L_x_196:
        /* <DEDUP_REMOVED lines=8> */
.L_x_199:
[----:B------:R-:W-:Y:S05]  /*87d0*/  BSYNC B1 ;  /* 0x0000000000017941 */ /* 0x000fea0003800000 */
.L_x_198:
        /* <DEDUP_REMOVED lines=12> */
.L_x_201:
[----:B------:R-:W-:Y:S05]  /*88a0*/  BSYNC B1 ;  /* 0x0000000000017941 */ /* 0x000fea0003800000 */
.L_x_200:
        /* <DEDUP_REMOVED lines=8> */
.L_x_203:
[----:B------:R-:W-:Y:S05]  /*8930*/  BSYNC B1 ;  /* 0x0000000000017941 */ /* 0x000fea0003800000 */
.L_x_202:
        /* <DEDUP_REMOVED lines=8> */
.L_x_205:
[----:B------:R-:W-:Y:S05]  /*89c0*/  BSYNC B1 ;  /* 0x0000000000017941 */ /* 0x000fea0003800000 */
.L_x_204:
        /* <DEDUP_REMOVED lines=8> */
.L_x_207:
[----:B------:R-:W-:Y:S05]  /*8a50*/  BSYNC B1 ;  /* 0x0000000000017941 */ /* 0x000fea0003800000 */
.L_x_206:
        /* <DEDUP_REMOVED lines=12> */
.L_x_209:
[----:B------:R-:W-:Y:S05]  /*8b20*/  BSYNC B1 ;  /* 0x0000000000017941 */ /* 0x000fea0003800000 */
.L_x_208:
        /* <DEDUP_REMOVED lines=8> */
.L_x_211:
[----:B------:R-:W-:Y:S05]  /*8bb0*/  BSYNC B1 ;  /* 0x0000000000017941 */ /* 0x000fea0003800000 */
.L_x_210:
        /* <DEDUP_REMOVED lines=8> */
.L_x_213:
[----:B------:R-:W-:Y:S05]  /*8c40*/  BSYNC B1 ;  /* 0x0000000000017941 */ /* 0x000fea0003800000 */
.L_x_212:
        /* <DEDUP_REMOVED lines=8> */
.L_x_215:
[----:B------:R-:W-:Y:S05]  /*8cd0*/  BSYNC B1 ;  /* 0x0000000000017941 */ /* 0x000fea0003800000 */
.L_x_214:
        /* <DEDUP_REMOVED lines=12> */
.L_x_217:
[----:B------:R-:W-:Y:S05]  /*8da0*/  BSYNC B1 ;  /* 0x0000000000017941 */ /* 0x000fea0003800000 */
.L_x_216:
        /* <DEDUP_REMOVED lines=8> */
.L_x_219:
[----:B------:R-:W-:Y:S05]  /*8e30*/  BSYNC B1 ;  /* 0x0000000000017941 */ /* 0x000fea0003800000 */
.L_x_218:
        /* <DEDUP_REMOVED lines=8> */
.L_x_221:
[----:B------:R-:W-:Y:S05]  /*8ec0*/  BSYNC B1 ;  /* 0x0000000000017941 */ /* 0x000fea0003800000 */
.L_x_220:
        /* <DEDUP_REMOVED lines=8> */
.L_x_223:
[----:B------:R-:W-:Y:S05]  /*8f50*/  BSYNC B1 ;  /* 0x0000000000017941 */ /* 0x000fea0003800000 */
.L_x_222:
        /* <DEDUP_REMOVED lines=12> */
.L_x_225:
[----:B------:R-:W-:Y:S05]  /*9020*/  BSYNC B1 ;  /* 0x0000000000017941 */ /* 0x000fea0003800000 */
.L_x_224:
        /* <DEDUP_REMOVED lines=8> */
.L_x_227:
[----:B------:R-:W-:Y:S05]  /*90b0*/  BSYNC B1 ;  /* 0x0000000000017941 */ /* 0x000fea0003800000 */
.L_x_226:
        /* <DEDUP_REMOVED lines=8> */
.L_x_229:
[----:B------:R-:W-:Y:S05]  /*9140*/  BSYNC B1 ;  /* 0x0000000000017941 */ /* 0x000fea0003800000 */
.L_x_228:
        /* <DEDUP_REMOVED lines=8> */
.L_x_231:
[----:B------:R-:W-:Y:S05]  /*91d0*/  BSYNC B1 ;  /* 0x0000000000017941 */ /* 0x000fea0003800000 */
.L_x_230:
        /* <DEDUP_REMOVED lines=12> */
.L_x_233:
[----:B------:R-:W-:Y:S05]  /*92a0*/  BSYNC B1 ;  /* 0x0000000000017941 */ /* 0x000fea0003800000 */
.L_x_232:
        /* <DEDUP_REMOVED lines=8> */
.L_x_235:
[----:B------:R-:W-:Y:S05]  /*9330*/  BSYNC B1 ;  /* 0x0000000000017941 */ /* 0x000fea0003800000 */
.L_x_234:
        /* <DEDUP_REMOVED lines=8> */
.L_x_237:
[----:B------:R-:W-:Y:S05]  /*93c0*/  BSYNC B1 ;  /* 0x0000000000017941 */ /* 0x000fea0003800000 */
.L_x_236:
        /* <DEDUP_REMOVED lines=8> */
.L_x_239:
[----:B------:R-:W-:Y:S05]  /*9450*/  BSYNC B1 ;  /* 0x0000000000017941 */ /* 0x000fea0003800000 */
.L_x_238:
        /* <DEDUP_REMOVED lines=12> */
.L_x_241:
[----:B------:R-:W-:Y:S05]  /*9520*/  BSYNC B1 ;  /* 0x0000000000017941 */ /* 0x000fea0003800000 */
.L_x_240:
        /* <DEDUP_REMOVED lines=8> */
.L_x_243:
[----:B------:R-:W-:Y:S05]  /*95b0*/  BSYNC B1 ;  /* 0x0000000000017941 */ /* 0x000fea0003800000 */
.L_x_242:
        /* <DEDUP_REMOVED lines=8> */
.L_x_245:
[----:B------:R-:W-:Y:S05]  /*9640*/  BSYNC B1 ;  /* 0x0000000000017941 */ /* 0x000fea0003800000 */
.L_x_244:
        /* <DEDUP_REMOVED lines=8> */
.L_x_247:
[----:B------:R-:W-:Y:S05]  /*96d0*/  BSYNC B1 ;  /* 0x0000000000017941 */ /* 0x000fea0003800000 */
.L_x_246:
        /* <DEDUP_REMOVED lines=12> */
.L_x_249:
[----:B------:R-:W-:Y:S05]  /*97a0*/  BSYNC B1 ;  /* 0x0000000000017941 */ /* 0x000fea0003800000 */
.L_x_248:
        /* <DEDUP_REMOVED lines=8> */
.L_x_251:
[----:B------:R-:W-:Y:S05]  /*9830*/  BSYNC B1 ;  /* 0x0000000000017941 */ /* 0x000fea0003800000 */
.L_x_250:
        /* <DEDUP_REMOVED lines=8> */
.L_x_253:
[----:B------:R-:W-:Y:S05]  /*98c0*/  BSYNC B1 ;  /* 0x0000000000017941 */ /* 0x000fea0003800000 */
.L_x_252:
        /* <DEDUP_REMOVED lines=8> */
.L_x_255:
[----:B------:R-:W-:Y:S05]  /*9950*/  BSYNC B1 ;  /* 0x0000000000017941 */ /* 0x000fea0003800000 */
.L_x_254:
        /* <DEDUP_REMOVED lines=12> */
.L_x_257:
[----:B------:R-:W-:Y:S05]  /*9a20*/  BSYNC B1 ;  /* 0x0000000000017941 */ /* 0x000fea0003800000 */
.L_x_256:
        /* <DEDUP_REMOVED lines=8> */
.L_x_259:
[----:B------:R-:W-:Y:S05]  /*9ab0*/  BSYNC B1 ;  /* 0x0000000000017941 */ /* 0x000fea0003800000 */
.L_x_258:
        /* <DEDUP_REMOVED lines=8> */
.L_x_261:
[----:B------:R-:W-:Y:S05]  /*9b40*/  BSYNC B1 ;  /* 0x0000000000017941 */ /* 0x000fea0003800000 */
.L_x_260:
        /* <DEDUP_REMOVED lines=8> */
.L_x_263:
[----:B------:R-:W-:Y:S05]  /*9bd0*/  BSYNC B1 ;  /* 0x0000000000017941 */ /* 0x000fea0003800000 */
.L_x_262:
        /* <DEDUP_REMOVED lines=12> */
.L_x_265:
[----:B------:R-:W-:Y:S05]  /*9ca0*/  BSYNC B1 ;  /* 0x0000000000017941 */ /* 0x000fea0003800000 */
.L_x_264:
        /* <DEDUP_REMOVED lines=8> */
.L_x_267:
[----:B------:R-:W-:Y:S05]  /*9d30*/  BSYNC B1 ;  /* 0x0000000000017941 */ /* 0x000fea0003800000 */
.L_x_266:
        /* <DEDUP_REMOVED lines=8> */
.L_x_269:
[----:B------:R-:W-:Y:S05]  /*9dc0*/  BSYNC B1 ;  /* 0x0000000000017941 */ /* 0x000fea0003800000 */
.L_x_268:
        /* <DEDUP_REMOVED lines=8> */
.L_x_271:
[----:B------:R-:W-:Y:S05]  /*9e50*/  BSYNC B1 ;  /* 0x0000000000017941 */ /* 0x000fea0003800000 */
.L_x_270:
        /* <DEDUP_REMOVED lines=12> */
.L_x_273:
[----:B------:R-:W-:Y:S05]  /*9f20*/  BSYNC B1 ;  /* 0x0000000000017941 */ /* 0x000fea0003800000 */
.L_x_272:
        /* <DEDUP_REMOVED lines=8> */
.L_x_275:
[----:B------:R-:W-:Y:S05]  /*9fb0*/  BSYNC B1 ;  /* 0x0000000000017941 */ /* 0x000fea0003800000 */
.L_x_274:
        /* <DEDUP_REMOVED lines=8> */
.L_x_277:
[----:B------:R-:W-:Y:S05]  /*a040*/  BSYNC B1 ;  /* 0x0000000000017941 */ /* 0x000fea0003800000 */
.L_x_276:
        /* <DEDUP_REMOVED lines=8> */
.L_x_279:
[----:B------:R-:W-:Y:S05]  /*a0d0*/  BSYNC B1 ;  /* 0x0000000000017941 */ /* 0x000fea0003800000 */
.L_x_278:
[----:B-1----:R-:W2:Y:S01]  /*a0e0*/  LDL.LU R3, [R1+0x1e8] ;  /* 0x0001e80001037983 */ /* 0x002ea20000300800 */
[----:B------:R-:W-:Y:S01]  /*a0f0*/  ISETP.LT.OR P3, PT, R0, 0xf2, !P0 ;  /* 0x000000f20000780c */ /* 0x000fe20004761670 */
[----:B------:R-:W-:Y:S01]  /*a100*/  BSSY B1, `(.L_x_280) ;  /* 0x000000b000017945 */ /* 0x000fe20003800000 */
[----:B------:R-:W-:Y:S02]  /*a110*/  IADD3 R161, P4, R160, 0x80, RZ ;  /* 0x00000080a0a17810 */ /* 0x000fe40007f9e0ff */
[----:B------:R-:W-:Y:S01]  /*a120*/  ISETP.LT.OR P5, PT, R0, 0xf9, !P0 ;  /* 0x000000f90000780c */ /* 0x000fe200047a1670 */
[----:B--2---:R-:W-:-:S05]  /*a130*/  @!P2 IMAD R3, R3, R17, R2 ;  /* 0x000000110303a224 */ /* 0x004fca00078e0202 */
[----:B------:R1:W-:Y:S01]  /*a140*/  @!P2 STG.E.U8 desc[UR36][R10.64+0xf0], R3 ;  /* 0x0000f0030a00a986 */ /* 0x0003e2000c101124 */
[C---:B------:R-:W-:Y:S02]  /*a150*/  ISETP.LT.OR P2, PT, R0.reuse, 0xf9, !P1 ;  /* 0x000000f90000780c */ /* 0x040fe40004f41670 */
[----:B------:R-:W-:Y:S01]  /*a160*/  ISETP.LT.OR P1, PT, R0, 0xfa, !P1 ;  /* 0x000000fa0000780c */ /* 0x000fe20004f21670 */
[----:B------:R-:W-:-:S12]  /*a170*/  @P3 BRA `(.L_x_281) ;  /* 0x00000000000c3947 */ /* 0x000fd80003800000 */
[----:B------:R-:W1:Y:S02]  /*a180*/  LDG.E.U8 R16, desc[UR36][R12.64+0xf1] ;  /* 0x0000f1240c107981 */ /* 0x000e64000c1e1100 */
[----:B-1----:R-:W-:-:S05]  /*a190*/  PRMT R3, R16, 0x8880, RZ ;  /* 0x0000888010037816 */ /* 0x002fca00000000ff */
[----:B------:R-:W-:-:S07]  /*a1a0*/  IMAD R2, R3, R18, RZ ;  /* 0x0000001203027224 */ /* 0x000fce00078e02ff */
.L_x_281:
[----:B------:R-:W-:Y:S05]  /*a1b0*/  BSYNC B1 ;  /* 0x0000000000017941 */ /* 0x000fea0003800000 */
.L_x_280:
        /* <DEDUP_REMOVED lines=8> */
.L_x_283:
[----:B------:R-:W-:Y:S05]  /*a240*/  BSYNC B1 ;  /* 0x0000000000017941 */ /* 0x000fea0003800000 */
.L_x_282:
        /* <DEDUP_REMOVED lines=8> */
.L_x_285:
[----:B------:R-:W-:Y:S05]  /*a2d0*/  BSYNC B1 ;  /* 0x0000000000017941 */ /* 0x000fea0003800000 */
.L_x_284:
[----:B-1----:R-:W2:Y:S01]  /*a2e0*/  LDL.LU R3, [R1+0x1f4] ;  /* 0x0001f40001037983 */ /* 0x002ea20000300800 */
[----:B0-----:R-:W-:Y:S01]  /*a2f0*/  IMAD.X R15, RZ, RZ, UR9, P4 ;  /* 0x00000009ff0f7e24 */ /* 0x001fe2000a0e06ff */
[----:B------:R-:W-:Y:S01]  /*a300*/  BSSY B1, `(.L_x_286) ;  /* 0x0000009000017945 */ /* 0x000fe20003800000 */
[----:B------:R-:W-:Y:S02]  /*a310*/  ISETP.LT.OR P0, PT, R0, 0xfa, !P0 ;  /* 0x000000fa0000780c */ /* 0x000fe40004701670 */
[----:B------:R-:W-:Y:S02]  /*a320*/  IMAD R14, R15, R20, RZ ;  /* 0x000000140f0e7224 */ /* 0x000fe400078e02ff */
[----:B--2---:R-:W-:-:S05]  /*a330*/  @!P1 IMAD R3, R3, R17, R2 ;  /* 0x0000001103039224 */ /* 0x004fca00078e0202 */
[----:B------:R0:W-:Y:S01]  /*a340*/  @!P1 STG.E.U8 desc[UR36][R4.64+0xf9], R3 ;  /* 0x0000f90304009986 */ /* 0x0001e2000c101124 */
[----:B------:R-:W-:Y:S05]  /*a350*/  @P5 BRA `(.L_x_287) ;  /* 0x00000000000c5947 */ /* 0x000fea0003800000 */
[----:B------:R-:W0:Y:S02]  /*a360*/  LDG.E.U8 R16, desc[UR36][R12.64+0xf8] ;  /* 0x0000f8240c107981 */ /* 0x000e24000c1e1100 */
[----:B0-----:R-:W-:-:S05]  /*a370*/  PRMT R3, R16, 0x8880, RZ ;  /* 0x0000888010037816 */ /* 0x001fca00000000ff */
[----:B------:R-:W-:-:S07]  /*a380*/  IMAD R2, R3, R18, RZ ;  /* 0x0000001203027224 */ /* 0x000fce00078e02ff */
.L_x_287:
[----:B------:R-:W-:Y:S05]  /*a390*/  BSYNC B1 ;  /* 0x0000000000017941 */ /* 0x000fea0003800000 */
.L_x_286:
[----:B0-----:R-:W2:Y:S01]  /*a3a0*/  LDL.LU R3, [R1+0x1f8] ;  /* 0x0001f80001037983 */ /* 0x001ea20000300800 */
[----:B------:R-:W-:Y:S01]  /*a3b0*/  BSSY B1, `(.L_x_288) ;  /* 0x000000a000017945 */ /* 0x000fe20003800000 */
[C---:B------:R-:W-:Y:S02]  /*a3c0*/  IMAD R15, R161.reuse, R21, R14 ;  /* 0x00000015a10f7224 */ /* 0x040fe400078e020e */
[----:B------:R-:W-:-:S04]  /*a3d0*/  IMAD.WIDE.U32 R158, R161, R20, R158 ;  /* 0x00000014a19e7225 */ /* 0x000fc800078e009e */
[----:B------:R-:W-:-:S04]  /*a3e0*/  IMAD.WIDE.U32 R20, R161, R20, R152 ;  /* 0x00000014a1147225 */ /* 0x000fc800078e0098 */
[----:B--2---:R-:W-:-:S05]  /*a3f0*/  @!P5 IMAD R3, R3, R17, R2 ;  /* 0x000000110303d224 */ /* 0x004fca00078e0202 */
[----:B------:R0:W-:Y:S01]  /*a400*/  @!P5 STG.E.U8 desc[UR36][R10.64+0xf8], R3 ;  /* 0x0000f8030a00d986 */ /* 0x0001e2000c101124 */
[----:B------:R-:W-:Y:S05]  /*a410*/  @P0 BRA `(.L_x_289) ;  /* 0x00000000000c0947 */ /* 0x000fea0003800000 */
[----:B------:R-:W0:Y:S02]  /*a420*/  LDG.E.U8 R16, desc[UR36][R12.64+0xf9] ;  /* 0x0000f9240c107981 */ /* 0x000e24000c1e1100 */
[----:B0-----:R-:W-:-:S05]  /*a430*/  PRMT R3, R16, 0x8880, RZ ;  /* 0x0000888010037816 */ /* 0x001fca00000000ff */
[----:B------:R-:W-:-:S07]  /*a440*/  IMAD R2, R3, R18, RZ ;  /* 0x0000001203027224 */ /* 0x000fce00078e02ff */
.L_x_289:
[----:B------:R-:W-:Y:S05]  /*a450*/  BSYNC B1 ;  /* 0x0000000000017941 */ /* 0x000fea0003800000 */
.L_x_288:
[----:B0-----:R-:W2:Y:S01]  /*a460*/  LDL.LU R3, [R1+0x1fc] ;  /* 0x0001fc0001037983 */ /* 0x001ea20000300800 */
[----:B------:R-:W-:Y:S01]  /*a470*/  ISETP.GE.AND P2, PT, R154, 0x81, PT ;  /* 0x000000819a00780c */ /* 0x000fe20003f46270 */
[----:B------:R-:W-:Y:S01]  /*a480*/  BSSY B1, `(.L_x_290) ;  /* 0x000000d000017945 */ /* 0x000fe20003800000 */
[-C--:B------:R-:W-:Y:S02]  /*a490*/  IADD3 R4, P5, R20, R22.reuse, RZ ;  /* 0x0000001614047210 */ /* 0x080fe40007fbe0ff */
[----:B------:R-:W-:Y:S02]  /*a4a0*/  ISETP.GE.AND P1, PT, R154, 0x89, PT ;  /* 0x000000899a00780c */ /* 0x000fe40003f26270 */
[----:B------:R-:W-:Y:S02]  /*a4b0*/  IADD3.X R5, R23, R21, R15, P5, !PT ;  /* 0x0000001517057210 */ /* 0x000fe40002ffe40f */
[----:B------:R-:W-:Y:S02]  /*a4c0*/  IADD3 R22, P4, P3, R156, R22, R158 ;  /* 0x000000169c167210 */ /* 0x000fe40007b9e09e */
[----:B------:R-:W-:Y:S01]  /*a4d0*/  ISETP.LT.OR P5, PT, R0, 0x2, !P2 ;  /* 0x000000020000780c */ /* 0x000fe200057a1670 */
[----:B--2---:R-:W-:-:S05]  /*a4e0*/  @!P0 IMAD R3, R3, R17, R2 ;  /* 0x0000001103038224 */ /* 0x004fca00078e0202 */
[----:B------:R0:W-:Y:S01]  /*a4f0*/  @!P0 STG.E.U8 desc[UR36][R10.64+0xf9], R3 ;  /* 0x0000f9030a008986 */ /* 0x0001e2000c101124 */
[----:B------:R-:W-:-:S13]  /*a500*/  ISETP.LT.OR P0, PT, R0, 0x1, !P2 ;  /* 0x000000010000780c */ /* 0x000fda0005701670 */
[----:B0-----:R-:W-:Y:S05]  /*a510*/  @P0 BRA `(.L_x_291) ;  /* 0x00000000000c0947 */ /* 0x001fea0003800000 */
[----:B------:R-:W2:Y:S02]  /*a520*/  LDG.E.U8 R16, desc[UR36][R4.64] ;  /* 0x0000002404107981 */ /* 0x000ea4000c1e1100 */
[----:B--2---:R-:W-:-:S05]  /*a530*/  PRMT R3, R16, 0x8880, RZ ;  /* 0x0000888010037816 */ /* 0x004fca00000000ff */
[----:B------:R-:W-:-:S07]  /*a540*/  IMAD R2, R3, R18, RZ ;  /* 0x0000001203027224 */ /* 0x000fce00078e02ff */
.L_x_291:
[----:B------:R-:W-:Y:S05]  /*a550*/  BSYNC B1 ;  /* 0x0000000000017941 */ /* 0x000fea0003800000 */
.L_x_290:
[----:B------:R-:W-:Y:S01]  /*a560*/  @!P0 IMAD R3, R24, R17, R2 ;  /* 0x0000001118038224 */ /* 0x000fe200078e0202 */
[----:B------:R-:W-:Y:S01]  /*a570*/  BSSY B1, `(.L_x_292) ;  /* 0x0000007000017945 */ /* 0x000fe20003800000 */
[----:B------:R-:W-:-:S03]  /*a580*/  IMAD.IADD R158, R15, 0x1, R159 ;  /* 0x000000010f9e7824 */ /* 0x000fc600078e029f */
[----:B------:R0:W-:Y:S01]  /*a590*/  @!P0 STG.E.U8 desc[UR36][R6.64], R3 ;  /* 0x0000000306008986 */ /* 0x0001e2000c101124 */
[----:B------:R-:W-:Y:S05]  /*a5a0*/  @P5 BRA `(.L_x_293) ;  /* 0x00000000000c5947 */ /* 0x000fea0003800000 */
[----:B------:R-:W0:Y:S02]  /*a5b0*/  LDG.E.U8 R16, desc[UR36][R4.64+0x1] ;  /* 0x0000012404107981 */ /* 0x000e24000c1e1100 */
[----:B0-----:R-:W-:-:S05]  /*a5c0*/  PRMT R3, R16, 0x8880, RZ ;  /* 0x0000888010037816 */ /* 0x001fca00000000ff */
[----:B------:R-:W-:-:S07]  /*a5d0*/  IMAD R2, R3, R18, RZ ;  /* 0x0000001203027224 */ /* 0x000fce00078e02ff */
.L_x_293:
[----:B------:R-:W-:Y:S05]  /*a5e0*/  BSYNC B1 ;  /* 0x0000000000017941 */ /* 0x000fea0003800000 */
.L_x_292:
[C---:B------:R-:W-:Y:S01]  /*a5f0*/  ISETP.LT.OR P0, PT, R0.reuse, 0x1, !P1 ;  /* 0x000000010000780c */ /* 0x040fe20004f01670 */
[----:B------:R-:W-:Y:S01]  /*a600*/  @!P5 IMAD R25, R25, R17, R2 ;  /* 0x000000111919d224 */ /* 0x000fe200078e0202 */
[----:B------:R-:W-:Y:S01]  /*a610*/  BSSY B1, `(.L_x_294) ;  /* 0x000000a000017945 */ /* 0x000fe20003800000 */
[----:B------:R-:W-:Y:S02]  /*a620*/  IADD3.X R23, R153, R23, R158, P4, P3 ;  /* 0x0000001799177210 */ /* 0x000fe400027e649e */
[C---:B------:R-:W-:Y:S01]  /*a630*/  ISETP.LT.OR P4, PT, R0.reuse, 0x2, !P1 ;  /* 0x000000020000780c */ /* 0x040fe20004f81670 */
[----:B------:R1:W-:Y:S01]  /*a640*/  @!P5 STG.E.U8 desc[UR36][R6.64+0x1], R25 ;  /* 0x000001190600d986 */ /* 0x0003e2000c101124 */
[C---:B------:R-:W-:Y:S02]  /*a650*/  ISETP.LT.OR P5, PT, R0.reuse, 0x9, !P2 ;  /* 0x000000090000780c */ /* 0x040fe400057a1670 */
[----:B------:R-:W-:-:S04]  /*a660*/  ISETP.LT.OR P3, PT, R0, 0xa, !P2 ;  /* 0x0000000a0000780c */ /* 0x000fc80005761670 */
[----:B------:R-:W-:Y:S09]  /*a670*/  @P0 BRA `(.L_x_295) ;  /* 0x00000000000c0947 */ /* 0x000ff20003800000 */
[----:B------:R-:W0:Y:S02]  /*a680*/  LDG.E.U8 R16, desc[UR36][R22.64] ;  /* 0x0000002416107981 */ /* 0x000e24000c1e1100 */
[----:B0-----:R-:W-:-:S05]  /*a690*/  PRMT R3, R16, 0x8880, RZ ;  /* 0x0000888010037816 */ /* 0x001fca00000000ff */
[----:B------:R-:W-:-:S07]  /*a6a0*/  IMAD R2, R3, R18, RZ ;  /* 0x0000001203027224 */ /* 0x000fce00078e02ff */
.L_x_295:
[----:B------:R-:W-:Y:S05]  /*a6b0*/  BSYNC B1 ;  /* 0x0000000000017941 */ /* 0x000fea0003800000 */
.L_x_294:
[----:B0-----:R-:W-:Y:S01]  /*a6c0*/  @!P0 IMAD R3, R26, R17, R2 ;  /* 0x000000111a038224 */ /* 0x001fe200078e0202 */
[----:B------:R-:W-:Y:S04]  /*a6d0*/  BSSY B1, `(.L_x_296) ;  /* 0x0000006000017945 */ /* 0x000fe80003800000 */
[----:B------:R0:W-:Y:S01]  /*a6e0*/  @!P0 STG.E.U8 desc[UR36][R8.64], R3 ;  /* 0x0000000308008986 */ /* 0x0001e2000c101124 */
[----:B------:R-:W-:Y:S05]  /*a6f0*/  @P4 BRA `(.L_x_297) ;  /* 0x00000000000c4947 */ /* 0x000fea0003800000 */
[----:B------:R-:W0:Y:S02]  /*a700*/  LDG.E.U8 R16, desc[UR36][R22.64+0x1] ;  /* 0x0000012416107981 */ /* 0x000e24000c1e1100 */
[----:B0-----:R-:W-:-:S05]  /*a710*/  PRMT R3, R16, 0x8880, RZ ;  /* 0x0000888010037816 */ /* 0x001fca00000000ff */
[----:B------:R-:W-:-:S07]  /*a720*/  IMAD R2, R3, R18, RZ ;  /* 0x0000001203027224 */ /* 0x000fce00078e02ff */
.L_x_297:
[----:B------:R-:W-:Y:S05]  /*a730*/  BSYNC B1 ;  /* 0x0000000000017941 */ /* 0x000fea0003800000 */
.L_x_296:
[----:B------:R-:W-:Y:S01]  /*a740*/  @!P4 IMAD R27, R27, R17, R2 ;  /* 0x000000111b1bc224 */ /* 0x000fe200078e0202 */
[----:B------:R-:W-:Y:S04]  /*a750*/  BSSY B1, `(.L_x_298) ;  /* 0x0000006000017945 */ /* 0x000fe80003800000 */
[----:B------:R2:W-:Y:S01]  /*a760*/  @!P4 STG.E.U8 desc[UR36][R8.64+0x1], R27 ;  /* 0x0000011b0800c986 */ /* 0x0005e2000c101124 */
[----:B------:R-:W-:Y:S05]  /*a770*/  @P5 BRA `(.L_x_299) ;  /* 0x00000000000c5947 */ /* 0x000fea0003800000 */
[----:B------:R-:W0:Y:S02]  /*a780*/  LDG.E.U8 R16, desc[UR36][R4.64+0x8] ;  /* 0x0000082404107981 */ /* 0x000e24000c1e1100 */
[----:B0-----:R-:W-:-:S05]  /*a790*/  PRMT R3, R16, 0x8880, RZ ;  /* 0x0000888010037816 */ /* 0x001fca00000000ff */
[----:B------:R-:W-:-:S07]  /*a7a0*/  IMAD R2, R3, R18, RZ ;  /* 0x0000001203027224 */ /* 0x000fce00078e02ff */
.L_x_299:
[----:B------:R-:W-:Y:S05]  /*a7b0*/  BSYNC B1 ;  /* 0x0000000000017941 */ /* 0x000fea0003800000 */
.L_x_298:
[----:B0-----:R-:W-:Y:S01]  /*a7c0*/  @!P5 IMAD R3, R28, R17, R2 ;  /* 0x000000111c03d224 */ /* 0x001fe200078e0202 */
[----:B------:R-:W-:Y:S04]  /*a7d0*/  BSSY B1, `(.L_x_300) ;  /* 0x0000006000017945 */ /* 0x000fe80003800000 */
[----:B------:R0:W-:Y:S01]  /*a7e0*/  @!P5 STG.E.U8 desc[UR36][R6.64+0x8], R3 ;  /* 0x000008030600d986 */ /* 0x0001e2000c101124 */
[----:B------:R-:W-:Y:S05]  /*a7f0*/  @P3 BRA `(.L_x_301) ;  /* 0x00000000000c3947 */ /* 0x000fea0003800000 */
[----:B------:R-:W0:Y:S02]  /*a800*/  LDG.E.U8 R16, desc[UR36][R4.64+0x9] ;  /* 0x0000092404107981 */ /* 0x000e24000c1e1100 */
[----:B0-----:R-:W-:-:S05]  /*a810*/  PRMT R3, R16, 0x8880, RZ ;  /* 0x0000888010037816 */ /* 0x001fca00000000ff */
[----:B------:R-:W-:-:S07]  /*a820*/  IMAD R2, R3, R18, RZ ;  /* 0x0000001203027224 */ /* 0x000fce00078e02ff */
.L_x_301:
[----:B------:R-:W-:Y:S05]  /*a830*/  BSYNC B1 ;  /* 0x0000000000017941 */ /* 0x000fea0003800000 */
.L_x_300:
[C---:B------:R-:W-:Y:S01]  /*a840*/  ISETP.LT.OR P5, PT, R0.reuse, 0x9, !P1 ;  /* 0x000000090000780c */ /* 0x040fe20004fa1670 */
[----:B------:R-:W-:Y:S01]  /*a850*/  @!P3 IMAD R29, R29, R17, R2 ;  /* 0x000000111d1db224 */ /* 0x000fe200078e0202 */
[----:B------:R-:W-:Y:S01]  /*a860*/  BSSY B1, `(.L_x_302) ;  /* 0x0000009000017945 */ /* 0x000fe20003800000 */
[C---:B------:R-:W-:Y:S02]  /*a870*/  ISETP.LT.OR P4, PT, R0.reuse, 0xa, !P1 ;  /* 0x0000000a0000780c */ /* 0x040fe40004f81670 */
[C---:B------:R-:W-:Y:S01]  /*a880*/  ISETP.LT.OR P0, PT, R0.reuse, 0x12, !P2 ;  /* 0x000000120000780c */ /* 0x040fe20005701670 */
[----:B------:R3:W-:Y:S01]  /*a890*/  @!P3 STG.E.U8 desc[UR36][R6.64+0x9], R29 ;  /* 0x0000091d0600b986 */ /* 0x0007e2000c101124 */
[----:B------:R-:W-:-:S06]  /*a8a0*/  ISETP.LT.OR P3, PT, R0, 0x11, !P2 ;  /* 0x000000110000780c */ /* 0x000fcc0005761670 */
[----:B------:R-:W-:Y:S07]  /*a8b0*/  @P5 BRA `(.L_x_303) ;  /* 0x00000000000c5947 */ /* 0x000fee0003800000 */
[----:B------:R-:W0:Y:S02]  /*a8c0*/  LDG.E.U8 R16, desc[UR36][R22.64+0x8] ;  /* 0x0000082416107981 */ /* 0x000e24000c1e1100 */
[----:B0-----:R-:W-:-:S05]  /*a8d0*/  PRMT R3, R16, 0x8880, RZ ;  /* 0x0000888010037816 */ /* 0x001fca00000000ff */
[----:B------:R-:W-:-:S07]  /*a8e0*/  IMAD R2, R3, R18, RZ ;  /* 0x0000001203027224 */ /* 0x000fce00078e02ff */
.L_x_303:
[----:B------:R-:W-:Y:S05]  /*a8f0*/  BSYNC B1 ;  /* 0x0000000000017941 */ /* 0x000fea0003800000 */
.L_x_302:
[----:B0-----:R-:W-:Y:S01]  /*a900*/  @!P5 IMAD R3, R30, R17, R2 ;  /* 0x000000111e03d224 */ /* 0x001fe200078e0202 */
[----:B------:R-:W-:Y:S04]  /*a910*/  BSSY B1, `(.L_x_304) ;  /* 0x0000006000017945 */ /* 0x000fe80003800000 */
[----:B------:R0:W-:Y:S01]  /*a920*/  @!P5 STG.E.U8 desc[UR36][R8.64+0x8], R3 ;  /* 0x000008030800d986 */ /* 0x0001e2000c101124 */
[----:B------:R-:W-:Y:S05]  /*a930*/  @P4 BRA `(.L_x_305) ;  /* 0x00000000000c4947 */ /* 0x000fea0003800000 */
[----:B------:R-:W0:Y:S02]  /*a940*/  LDG.E.U8 R16, desc[UR36][R22.64+0x9] ;  /* 0x0000092416107981 */ /* 0x000e24000c1e1100 */
[----:B0-----:R-:W-:-:S05]  /*a950*/  PRMT R3, R16, 0x8880, RZ ;  /* 0x0000888010037816 */ /* 0x001fca00000000ff */
[----:B------:R-:W-:-:S07]  /*a960*/  IMAD R2, R3, R18, RZ ;  /* 0x0000001203027224 */ /* 0x000fce00078e02ff */
.L_x_305:
[----:B------:R-:W-:Y:S05]  /*a970*/  BSYNC B1 ;  /* 0x0000000000017941 */ /* 0x000fea0003800000 */
.L_x_304:
[----:B------:R-:W-:Y:S01]  /*a980*/  @!P4 IMAD R31, R31, R17, R2 ;  /* 0x000000111f1fc224 */ /* 0x000fe200078e0202 */
[----:B------:R-:W-:Y:S04]  /*a990*/  BSSY B1, `(.L_x_306) ;  /* 0x0000006000017945 */ /* 0x000fe80003800000 */
[----:B------:R4:W-:Y:S01]  /*a9a0*/  @!P4 STG.E.U8 desc[UR36][R8.64+0x9], R31 ;  /* 0x0000091f0800c986 */ /* 0x0009e2000c101124 */
[----:B------:R-:W-:Y:S05]  /*a9b0*/  @P3 BRA `(.L_x_307) ;  /* 0x00000000000c3947 */ /* 0x000fea0003800000 */
[----:B------:R-:W0:Y:S02]  /*a9c0*/  LDG.E.U8 R16, desc[UR36][R4.64+0x10] ;  /* 0x0000102404107981 */ /* 0x000e24000c1e1100 */
[----:B0-----:R-:W-:-:S05]  /*a9d0*/  PRMT R3, R16, 0x8880, RZ ;  /* 0x0000888010037816 */ /* 0x001fca00000000ff */
[----:B------:R-:W-:-:S07]  /*a9e0*/  IMAD R2, R3, R18, RZ ;  /* 0x0000001203027224 */ /* 0x000fce00078e02ff */
.L_x_307:
[----:B------:R-:W-:Y:S05]  /*a9f0*/  BSYNC B1 ;  /* 0x0000000000017941 */ /* 0x000fea0003800000 */
.L_x_306:
[----:B0-----:R-:W-:Y:S01]  /*aa00*/  @!P3 IMAD R3, R32, R17, R2 ;  /* 0x000000112003b224 */ /* 0x001fe200078e0202 */
[----:B------:R-:W-:Y:S04]  /*aa10*/  BSSY B1, `(.L_x_308) ;  /* 0x0000006000017945 */ /* 0x000fe80003800000 */
[----:B------:R0:W-:Y:S01]  /*aa20*/  @!P3 STG.E.U8 desc[UR36][R6.64+0x10], R3 ;  /* 0x000010030600b986 */ /* 0x0001e2000c101124 */
[----:B------:R-:W-:Y:S05]  /*aa30*/  @P0 BRA `(.L_x_309) ;  /* 0x00000000000c0947 */ /* 0x000fea0003800000 */
[----:B------:R-:W0:Y:S02]  /*aa40*/  LDG.E.U8 R16, desc[UR36][R4.64+0x11] ;  /* 0x0000112404107981 */ /* 0x000e24000c1e1100 */
[----:B0-----:R-:W-:-:S05]  /*aa50*/  PRMT R3, R16, 0x8880, RZ ;  /* 0x0000888010037816 */ /* 0x001fca00000000ff */
[----:B------:R-:W-:-:S07]  /*aa60*/  IMAD R2, R3, R18, RZ ;  /* 0x0000001203027224 */ /* 0x000fce00078e02ff */
.L_x_309:
[----:B------:R-:W-:Y:S05]  /*aa70*/  BSYNC B1 ;  /* 0x0000000000017941 */ /* 0x000fea0003800000 */
.L_x_308:
        /* <DEDUP_REMOVED lines=11> */
.L_x_311:
[----:B------:R-:W-:Y:S05]  /*ab30*/  BSYNC B1 ;  /* 0x0000000000017941 */ /* 0x000fea0003800000 */
.L_x_310:
[----:B0-----:R-:W-:Y:S01]  /*ab40*/  @!P4 IMAD R3, R34, R17, R2 ;  /* 0x000000112203c224 */ /* 0x001fe200078e0202 */
[----:B------:R-:W-:Y:S04]  /*ab50*/  BSSY B1, `(.L_x_312) ;  /* 0x0000006000017945 */ /* 0x000fe80003800000 */
[----:B------:R0:W-:Y:S01]  /*ab60*/  @!P4 STG.E.U8 desc[UR36][R8.64+0x10], R3 ;  /* 0x000010030800c986 */ /* 0x0001e2000c101124 */
[----:B------:R-:W-:Y:S05]  /*ab70*/  @P3 BRA `(.L_x_313) ;  /* 0x00000000000c3947 */ /* 0x000fea0003800000 */
[----:B------:R-:W0:Y:S02]  /*ab80*/  LDG.E.U8 R16, desc[UR36][R22.64+0x11] ;  /* 0x0000112416107981 */ /* 0x000e24000c1e1100 */
[----:B0-----:R-:W-:-:S05]  /*ab90*/  PRMT R3, R16, 0x8880, RZ ;  /* 0x0000888010037816 */ /* 0x001fca00000000ff */
[----:B------:R-:W-:-:S07]  /*aba0*/  IMAD R2, R3, R18, RZ ;  /* 0x0000001203027224 */ /* 0x000fce00078e02ff */
.L_x_313:
[----:B------:R-:W-:Y:S05]  /*abb0*/  BSYNC B1 ;  /* 0x0000000000017941 */ /* 0x000fea0003800000 */
.L_x_312:
[----:B------:R-:W-:Y:S01]  /*abc0*/  @!P3 IMAD R35, R35, R17, R2 ;  /* 0x000000112323b224 */ /* 0x000fe200078e0202 */
[----:B------:R-:W-:Y:S04]  /*abd0*/  BSSY B1, `(.L_x_314) ;  /* 0x0000006000017945 */ /* 0x000fe80003800000 */
[----:B------:R0:W-:Y:S01]  /*abe0*/  @!P3 STG.E.U8 desc[UR36][R8.64+0x11], R35 ;  /* 0x000011230800b986 */ /* 0x0001e2000c101124 */
[----:B------:R-:W-:Y:S05]  /*abf0*/  @P5 BRA `(.L_x_315) ;  /* 0x00000000000c5947 */ /* 0x000fea0003800000 */
[----:B------:R-:W0:Y:S02]  /*ac00*/  LDG.E.U8 R16, desc[UR36][R4.64+0x18] ;  /* 0x0000182404107981 */ /* 0x000e24000c1e1100 */
[----:B0-----:R-:W-:-:S05]  /*ac10*/  PRMT R3, R16, 0x8880, RZ ;  /* 0x0000888010037816 */ /* 0x001fca00000000ff */
[----:B------:R-:W-:-:S07]  /*ac20*/  IMAD R2, R3, R18, RZ ;  /* 0x0000001203027224 */ /* 0x000fce00078e02ff */
.L_x_315:
[----:B------:R-:W-:Y:S05]  /*ac30*/  BSYNC B1 ;  /* 0x0000000000017941 */ /* 0x000fea0003800000 */
.L_x_314:
[----:B0-----:R-:W-:Y:S01]  /*ac40*/  @!P5 IMAD R3, R36, R17, R2 ;  /* 0x000000112403d224 */ /* 0x001fe200078e0202 */
[----:B------:R-:W-:Y:S04]  /*ac50*/  BSSY B1, `(.L_x_316) ;  /* 0x0000006000017945 */ /* 0x000fe80003800000 */
[----:B------:R0:W-:Y:S01]  /*ac60*/  @!P5 STG.E.U8 desc[UR36][R6.64+0x18], R3 ;  /* 0x000018030600d986 */ /* 0x0001e2000c101124 */
[----:B------:R-:W-:Y:S05]  /*ac70*/  @P0 BRA `(.L_x_317) ;  /* 0x00000000000c0947 */ /* 0x000fea0003800000 */
[----:B------:R-:W0:Y:S02]  /*ac80*/  LDG.E.U8 R16, desc[UR36][R4.64+0x19] ;  /* 0x0000192404107981 */ /* 0x000e24000c1e1100 */
[----:B0-----:R-:W-:-:S05]  /*ac90*/  PRMT R3, R16, 0x8880, RZ ;  /* 0x0000888010037816 */ /* 0x001fca00000000ff */
[----:B------:R-:W-:-:S07]  /*aca0*/  IMAD R2, R3, R18, RZ ;  /* 0x0000001203027224 */ /* 0x000fce00078e02ff */
.L_x_317:
[----:B------:R-:W-:Y:S05]  /*acb0*/  BSYNC B1 ;  /* 0x0000000000017941 */ /* 0x000fea0003800000 */
.L_x_316:
        /* <DEDUP_REMOVED lines=11> */
.L_x_319:
[----:B------:R-:W-:Y:S05]  /*ad70*/  BSYNC B1 ;  /* 0x0000000000017941 */ /* 0x000fea0003800000 */
.L_x_318:
[----:B0-----:R-:W-:Y:S01]  /*ad80*/  @!P4 IMAD R3, R38, R17, R2 ;  /* 0x000000112603c224 */ /* 0x001fe200078e0202 */
[----:B------:R-:W-:Y:S04]  /*ad90*/  BSSY B1, `(.L_x_320) ;  /* 0x0000006000017945 */ /* 0x000fe80003800000 */
[----:B------:R0:W-:Y:S01]  /*ada0*/  @!P4 STG.E.U8 desc[UR36][R8.64+0x18], R3 ;  /* 0x000018030800c986 */ /* 0x0001e2000c101124 */
[----:B------:R-:W-:Y:S05]  /*adb0*/  @P3 BRA `(.L_x_321) ;  /* 0x00000000000c3947 */ /* 0x000fea0003800000 */
[----:B------:R-:W0:Y:S02]  /*adc0*/  LDG.E.U8 R16, desc[UR36][R22.64+0x19] ;  /* 0x0000192416107981 */ /* 0x000e24000c1e1100 */
[----:B0-----:R-:W-:-:S05]  /*add0*/  PRMT R3, R16, 0x8880, RZ ;  /* 0x0000888010037816 */ /* 0x001fca00000000ff */
[----:B------:R-:W-:-:S07]  /*ade0*/  IMAD R2, R3, R18, RZ ;  /* 0x0000001203027224 */ /* 0x000fce00078e02ff */
.L_x_321:
[----:B------:R-:W-:Y:S05]  /*adf0*/  BSYNC B1 ;  /* 0x0000000000017941 */ /* 0x000fea0003800000 */
.L_x_320:
[----:B------:R-:W-:Y:S01]  /*ae00*/  @!P3 IMAD R39, R39, R17, R2 ;  /* 0x000000112727b224 */ /* 0x000fe200078e0202 */
[----:B------:R-:W-:Y:S04]  /*ae10*/  BSSY B1, `(.L_x_322) ;  /* 0x0000006000017945 */ /* 0x000fe80003800000 */
[----:B------:R0:W-:Y:S01]  /*ae20*/  @!P3 STG.E.U8 desc[UR36][R8.64+0x19], R39 ;  /* 0x000019270800b986 */ /* 0x0001e2000c101124 */
[----:B------:R-:W-:Y:S05]  /*ae30*/  @P5 BRA `(.L_x_323) ;  /* 0x00000000000c5947 */ /* 0x000fea0003800000 */
[----:B------:R-:W0:Y:S02]  /*ae40*/  LDG.E.U8 R16, desc[UR36][R4.64+0x20] ;  /* 0x0000202404107981 */ /* 0x000e24000c1e1100 */
[----:B0-----:R-:W-:-:S05]  /*ae50*/  PRMT R3, R16, 0x8880, RZ ;  /* 0x0000888010037816 */ /* 0x001fca00000000ff */
[----:B------:R-:W-:-:S07]  /*ae60*/  IMAD R2, R3, R18, RZ ;  /* 0x0000001203027224 */ /* 0x000fce00078e02ff */
.L_x_323:
[----:B------:R-:W-:Y:S05]  /*ae70*/  BSYNC B1 ;  /* 0x0000000000017941 */ /* 0x000fea0003800000 */
.L_x_322:
[----:B0-----:R-:W-:Y:S01]  /*ae80*/  @!P5 IMAD R3, R40, R17, R2 ;  /* 0x000000112803d224 */ /* 0x001fe200078e0202 */
[----:B------:R-:W-:Y:S04]  /*ae90*/  BSSY B1, `(.L_x_324) ;  /* 0x0000006000017945 */ /* 0x000fe80003800000 */
[----:B------:R0:W-:Y:S01]  /*aea0*/  @!P5 STG.E.U8 desc[UR36][R6.64+0x20], R3 ;  /* 0x000020030600d986 */ /* 0x0001e2000c101124 */
[----:B------:R-:W-:Y:S05]  /*aeb0*/  @P0 BRA `(.L_x_325) ;  /* 0x00000000000c0947 */ /* 0x000fea0003800000 */
[----:B------:R-:W0:Y:S02]  /*aec0*/  LDG.E.U8 R16, desc[UR36][R4.64+0x21] ;  /* 0x0000212404107981 */ /* 0x000e24000c1e1100 */
[----:B0-----:R-:W-:-:S05]  /*aed0*/  PRMT R3, R16, 0x8880, RZ ;  /* 0x0000888010037816 */ /* 0x001fca00000000ff */
[----:B------:R-:W-:-:S07]  /*aee0*/  IMAD R2, R3, R18, RZ ;  /* 0x0000001203027224 */ /* 0x000fce00078e02ff */
.L_x_325:
[----:B------:R-:W-:Y:S05]  /*aef0*/  BSYNC B1 ;  /* 0x0000000000017941 */ /* 0x000fea0003800000 */
.L_x_324:
        /* <DEDUP_REMOVED lines=11> */
.L_x_327:
[----:B------:R-:W-:Y:S05]  /*afb0*/  BSYNC B1 ;  /* 0x0000000000017941 */ /* 0x000fea0003800000 */
.L_x_326:
[----:B0-----:R-:W-:Y:S01]  /*afc0*/  @!P4 IMAD R3, R42, R17, R2 ;  /* 0x000000112a03c224 */ /* 0x001fe200078e0202 */
[----:B------:R-:W-:Y:S04]  /*afd0*/  BSSY B1, `(.L_x_328) ;  /* 0x0000006000017945 */ /* 0x000fe80003800000 */
[----:B------:R0:W-:Y:S01]  /*afe0*/  @!P4 STG.E.U8 desc[UR36][R8.64+0x20], R3 ;  /* 0x000020030800c986 */ /* 0x0001e2000c101124 */
[----:B------:R-:W-:Y:S05]  /*aff0*/  @P3 BRA `(.L_x_329) ;  /* 0x00000000000c3947 */ /* 0x000fea0003800000 */
[----:B------:R-:W0:Y:S02]  /*b000*/  LDG.E.U8 R16, desc[UR36][R22.64+0x21] ;  /* 0x0000212416107981 */ /* 0x000e24000c1e1100 */
[----:B0-----:R-:W-:-:S05]  /*b010*/  PRMT R3, R16, 0x8880, RZ ;  /* 0x0000888010037816 */ /* 0x001fca00000000ff */
[----:B------:R-:W-:-:S07]  /*b020*/  IMAD R2, R3, R18, RZ ;  /* 0x0000001203027224 */ /* 0x000fce00078e02ff */
.L_x_329:
[----:B------:R-:W-:Y:S05]  /*b030*/  BSYNC B1 ;  /* 0x0000000000017941 */ /* 0x000fea0003800000 */
.L_x_328:
[----:B------:R-:W-:Y:S01]  /*b040*/  @!P3 IMAD R43, R43, R17, R2 ;  /* 0x000000112b2bb224 */ /* 0x000fe200078e0202 */
[----:B------:R-:W-:Y:S04]  /*b050*/  BSSY B1, `(.L_x_330) ;  /* 0x0000006000017945 */ /* 0x000fe80003800000 */
[----:B------:R0:W-:Y:S01]  /*b060*/  @!P3 STG.E.U8 desc[UR36][R8.64+0x21], R43 ;  /* 0x0000212b0800b986 */ /* 0x0001e2000c101124 */
[----:B------:R-:W-:Y:S05]  /*b070*/  @P5 BRA `(.L_x_331) ;  /* 0x00000000000c5947 */ /* 0x000fea0003800000 */
[----:B------:R-:W0:Y:S02]  /*b080*/  LDG.E.U8 R16, desc[UR36][R4.64+0x28] ;  /* 0x0000282404107981 */ /* 0x000e24000c1e1100 */
[----:B0-----:R-:W-:-:S05]  /*b090*/  PRMT R3, R16, 0x8880, RZ ;  /* 0x0000888010037816 */ /* 0x001fca00000000ff */
[----:B------:R-:W-:-:S07]  /*b0a0*/  IMAD R2, R3, R18, RZ ;  /* 0x0000001203027224 */ /* 0x000fce00078e02ff */
.L_x_331:
[----:B------:R-:W-:Y:S05]  /*b0b0*/  BSYNC B1 ;  /* 0x0000000000017941 */ /* 0x000fea0003800000 */
.L_x_330:
[----:B0-----:R-:W-:Y:S01]  /*b0c0*/  @!P5 IMAD R3, R44, R17, R2 ;  /* 0x000000112c03d224 */ /* 0x001fe200078e0202 */
[----:B------:R-:W-:Y:S04]  /*b0d0*/  BSSY B1, `(.L_x_332) ;  /* 0x0000006000017945 */ /* 0x000fe80003800000 */
[----:B------:R0:W-:Y:S01]  /*b0e0*/  @!P5 STG.E.U8 desc[UR36][R6.64+0x28], R3 ;  /* 0x000028030600d986 */ /* 0x0001e2000c101124 */
[----:B------:R-:W-:Y:S05]  /*b0f0*/  @P0 BRA `(.L_x_333) ;  /* 0x00000000000c0947 */ /* 0x000fea0003800000 */
[----:B------:R-:W0:Y:S02]  /*b100*/  LDG.E.U8 R16, desc[UR36][R4.64+0x29] ;  /* 0x0000292404107981 */ /* 0x000e24000c1e1100 */
[----:B0-----:R-:W-:-:S05]  /*b110*/  PRMT R3, R16, 0x8880, RZ ;  /* 0x0000888010037816 */ /* 0x001fca00000000ff */
[----:B------:R-:W-:-:S07]  /*b120*/  IMAD R2, R3, R18, RZ ;  /* 0x0000001203027224 */ /* 0x000fce00078e02ff */
.L_x_333:
[----:B------:R-:W-:Y:S05]  /*b130*/  BSYNC B1 ;  /* 0x0000000000017941 */ /* 0x000fea0003800000 */
.L_x_332:
        /* <DEDUP_REMOVED lines=11> */
.L_x_335:
[----:B------:R-:W-:Y:S05]  /*b1f0*/  BSYNC B1 ;  /* 0x0000000000017941 */ /* 0x000fea0003800000 */
.L_x_334:
[----:B0-----:R-:W-:Y:S01]  /*b200*/  @!P4 IMAD R3, R46, R17, R2 ;  /* 0x000000112e03c224 */ /* 0x001fe200078e0202 */
[----:B------:R-:W-:Y:S04]  /*b210*/  BSSY B1, `(.L_x_336) ;  /* 0x0000006000017945 */ /* 0x000fe80003800000 */
[----:B------:R0:W-:Y:S01]  /*b220*/  @!P4 STG.E.U8 desc[UR36][R8.64+0x28], R3 ;  /* 0x000028030800c986 */ /* 0x0001e2000c101124 */
[----:B------:R-:W-:Y:S05]  /*b230*/  @P3 BRA `(.L_x_337) ;  /* 0x00000000000c3947 */ /* 0x000fea0003800000 */
[----:B------:R-:W0:Y:S02]  /*b240*/  LDG.E.U8 R16, desc[UR36][R22.64+0x29] ;  /* 0x0000292416107981 */ /* 0x000e24000c1e1100 */
[----:B0-----:R-:W-:-:S05]  /*b250*/  PRMT R3, R16, 0x8880, RZ ;  /* 0x0000888010037816 */ /* 0x001fca00000000ff */
[----:B------:R-:W-:-:S07]  /*b260*/  IMAD R2, R3, R18, RZ ;  /* 0x0000001203027224 */ /* 0x000fce00078e02ff */
.L_x_337:
[----:B------:R-:W-:Y:S05]  /*b270*/  BSYNC B1 ;  /* 0x0000000000017941 */ /* 0x000fea0003800000 */
.L_x_336:
[----:B------:R-:W-:Y:S01]  /*b280*/  @!P3 IMAD R47, R47, R17, R2 ;  /* 0x000000112f2fb224 */ /* 0x000fe200078e0202 */
[----:B------:R-:W-:Y:S04]  /*b290*/  BSSY B1, `(.L_x_338) ;  /* 0x0000006000017945 */ /* 0x000fe80003800000 */
[----:B------:R0:W-:Y:S01]  /*b2a0*/  @!P3 STG.E.U8 desc[UR36][R8.64+0x29], R47 ;  /* 0x0000292f0800b986 */ /* 0x0001e2000c101124 */
[----:B------:R-:W-:Y:S05]  /*b2b0*/  @P5 BRA `(.L_x_339) ;  /* 0x00000000000c5947 */ /* 0x000fea0003800000 */
[----:B------:R-:W0:Y:S02]  /*b2c0*/  LDG.E.U8 R16, desc[UR36][R4.64+0x30] ;  /* 0x0000302404107981 */ /* 0x000e24000c1e1100 */
[----:B0-----:R-:W-:-:S05]  /*b2d0*/  PRMT R3, R16, 0x8880, RZ ;  /* 0x0000888010037816 */ /* 0x001fca00000000ff */
[----:B------:R-:W-:-:S07]  /*b2e0*/  IMAD R2, R3, R18, RZ ;  /* 0x0000001203027224 */ /* 0x000fce00078e02ff */
.L_x_339:
[----:B------:R-:W-:Y:S05]  /*b2f0*/  BSYNC B1 ;  /* 0x0000000000017941 */ /* 0x000fea0003800000 */
.L_x_338:
[----:B0-----:R-:W-:Y:S01]  /*b300*/  @!P5 IMAD R3, R48, R17, R2 ;  /* 0x000000113003d224 */ /* 0x001fe200078e0202 */
[----:B------:R-:W-:Y:S04]  /*b310*/  BSSY B1, `(.L_x_340) ;  /* 0x0000006000017945 */ /* 0x000fe80003800000 */
[----:B------:R0:W-:Y:S01]  /*b320*/  @!P5 STG.E.U8 desc[UR36][R6.64+0x30], R3 ;  /* 0x000030030600d986 */ /* 0x0001e2000c101124 */
[----:B------:R-:W-:Y:S05]  /*b330*/  @P0 BRA `(.L_x_341) ;  /* 0x00000000000c0947 */ /* 0x000fea0003800000 */
[----:B------:R-:W0:Y:S02]  /*b340*/  LDG.E.U8 R16, desc[UR36][R4.64+0x31] ;  /* 0x0000312404107981 */ /* 0x000e24000c1e1100 */
[----:B0-----:R-:W-:-:S05]  /*b350*/  PRMT R3, R16, 0x8880, RZ ;  /* 0x0000888010037816 */ /* 0x001fca00000000ff */
[----:B------:R-:W-:-:S07]  /*b360*/  IMAD R2, R3, R18, RZ ;  /* 0x0000001203027224 */ /* 0x000fce00078e02ff */
.L_x_341:
[----:B------:R-:W-:Y:S05]  /*b370*/  BSYNC B1 ;  /* 0x0000000000017941 */ /* 0x000fea0003800000 */
.L_x_340:
        /* <DEDUP_REMOVED lines=11> */
.L_x_343:
[----:B------:R-:W-:Y:S05]  /*b430*/  BSYNC B1 ;  /* 0x0000000000017941 */ /* 0x000fea0003800000 */
.L_x_342:
[----:B0-----:R-:W-:Y:S01]  /*b440*/  @!P4 IMAD R3, R50, R17, R2 ;  /* 0x000000113203c224 */ /* 0x001fe200078e0202 */
[----:B------:R-:W-:Y:S04]  /*b450*/  BSSY B1, `(.L_x_344) ;  /* 0x0000006000017945 */ /* 0x000fe80003800000 */
[----:B------:R0:W-:Y:S01]  /*b460*/  @!P4 STG.E.U8 desc[UR36][R8.64+0x30], R3 ;  /* 0x000030030800c986 */ /* 0x0001e2000c101124 */
[----:B------:R-:W-:Y:S05]  /*b470*/  @P3 BRA `(.L_x_345) ;  /* 0x00000000000c3947 */ /* 0x000fea0003800000 */
[----:B------:R-:W0:Y:S02]  /*b480*/  LDG.E.U8 R16, desc[UR36][R22.64+0x31] ;  /* 0x0000312416107981 */ /* 0x000e24000c1e1100 */
[----:B0-----:R-:W-:-:S05]  /*b490*/  PRMT R3, R16, 0x8880, RZ ;  /* 0x0000888010037816 */ /* 0x001fca00000000ff */
[----:B------:R-:W-:-:S07]  /*b4a0*/  IMAD R2, R3, R18, RZ ;  /* 0x0000001203027224 */ /* 0x000fce00078e02ff */
.L_x_345:
[----:B------:R-:W-:Y:S05]  /*b4b0*/  BSYNC B1 ;  /* 0x0000000000017941 */ /* 0x000fea0003800000 */
.L_x_344:
[----:B------:R-:W-:Y:S01]  /*b4c0*/  @!P3 IMAD R51, R51, R17, R2 ;  /* 0x000000113333b224 */ /* 0x000fe200078e0202 */
[----:B------:R-:W-:Y:S04]  /*b4d0*/  BSSY B1, `(.L_x_346) ;  /* 0x0000006000017945 */ /* 0x000fe80003800000 */
[----:B------:R0:W-:Y:S01]  /*b4e0*/  @!P3 STG.E.U8 desc[UR36][R8.64+0x31], R51 ;  /* 0x000031330800b986 */ /* 0x0001e2000c101124 */
[----:B------:R-:W-:Y:S05]  /*b4f0*/  @P5 BRA `(.L_x_347) ;  /* 0x00000000000c5947 */ /* 0x000fea0003800000 */
[----:B------:R-:W0:Y:S02]  /*b500*/  LDG.E.U8 R16, desc[UR36][R4.64+0x38] ;  /* 0x0000382404107981 */ /* 0x000e24000c1e1100 */
[----:B0-----:R-:W-:-:S05]  /*b510*/  PRMT R3, R16, 0x8880, RZ ;  /* 0x0000888010037816 */ /* 0x001fca00000000ff */
[----:B------:R-:W-:-:S07]  /*b520*/  IMAD R2, R3, R18, RZ ;  /* 0x0000001203027224 */ /* 0x000fce00078e02ff */
.L_x_347:
[----:B------:R-:W-:Y:S05]  /*b530*/  BSYNC B1 ;  /* 0x0000000000017941 */ /* 0x000fea0003800000 */
.L_x_346:
[----:B0-----:R-:W-:Y:S01]  /*b540*/  @!P5 IMAD R3, R52, R17, R2 ;  /* 0x000000113403d224 */ /* 0x001fe200078e0202 */
[----:B------:R-:W-:Y:S04]  /*b550*/  BSSY B1, `(.L_x_348) ;  /* 0x0000006000017945 */ /* 0x000fe80003800000 */
[----:B------:R0:W-:Y:S01]  /*b560*/  @!P5 STG.E.U8 desc[UR36][R6.64+0x38], R3 ;  /* 0x000038030600d986 */ /* 0x0001e2000c101124 */
[----:B------:R-:W-:Y:S05]  /*b570*/  @P0 BRA `(.L_x_349) ;  /* 0x00000000000c0947 */ /* 0x000fea0003800000 */
[----:B------:R-:W0:Y:S02]  /*b580*/  LDG.E.U8 R16, desc[UR36][R4.64+0x39] ;  /* 0x0000392404107981 */ /* 0x000e24000c1e1100 */
[----:B0-----:R-:W-:-:S05]  /*b590*/  PRMT R3, R16, 0x8880, RZ ;  /* 0x0000888010037816 */ /* 0x001fca00000000ff */
[----:B------:R-:W-:-:S07]  /*b5a0*/  IMAD R2, R3, R18, RZ ;  /* 0x0000001203027224 */ /* 0x000fce00078e02ff */
.L_x_349:
[----:B------:R-:W-:Y:S05]  /*b5b0*/  BSYNC B1 ;  /* 0x0000000000017941 */ /* 0x000fea0003800000 */
.L_x_348:
        /* <DEDUP_REMOVED lines=11> */
.L_x_351:
[----:B------:R-:W-:Y:S05]  /*b670*/  BSYNC B1 ;  /* 0x0000000000017941 */ /* 0x000fea0003800000 */
.L_x_350:
[----:B0-----:R-:W-:Y:S01]  /*b680*/  @!P4 IMAD R3, R54, R17, R2 ;  /* 0x000000113603c224 */ /* 0x001fe200078e0202 */
[----:B------:R-:W-:Y:S04]  /*b690*/  BSSY B1, `(.L_x_352) ;  /* 0x0000006000017945 */ /* 0x000fe80003800000 */
[----:B------:R0:W-:Y:S01]  /*b6a0*/  @!P4 STG.E.U8 desc[UR36][R8.64+0x38], R3 ;  /* 0x000038030800c986 */ /* 0x0001e2000c101124 */
[----:B------:R-:W-:Y:S05]  /*b6b0*/  @P3 BRA `(.L_x_353) ;  /* 0x00000000000c3947 */ /* 0x000fea0003800000 */
[----:B------:R-:W0:Y:S02]  /*b6c0*/  LDG.E.U8 R16, desc[UR36][R22.64+0x39] ;  /* 0x0000392416107981 */ /* 0x000e24000c1e1100 */
[----:B0-----:R-:W-:-:S05]  /*b6d0*/  PRMT R3, R16, 0x8880, RZ ;  /* 0x0000888010037816 */ /* 0x001fca00000000ff */
[----:B------:R-:W-:-:S07]  /*b6e0*/  IMAD R2, R3, R18, RZ ;  /* 0x0000001203027224 */ /* 0x000fce00078e02ff */
.L_x_353:
[----:B------:R-:W-:Y:S05]  /*b6f0*/  BSYNC B1 ;  /* 0x0000000000017941 */ /* 0x000fea0003800000 */
.L_x_352:
[----:B------:R-:W-:Y:S01]  /*b700*/  @!P3 IMAD R55, R55, R17, R2 ;  /* 0x000000113737b224 */ /* 0x000fe200078e0202 */
[----:B------:R-:W-:Y:S04]  /*b710*/  BSSY B1, `(.L_x_354) ;  /* 0x0000006000017945 */ /* 0x000fe80003800000 */
[----:B------:R0:W-:Y:S01]  /*b720*/  @!P3 STG.E.U8 desc[UR36][R8.64+0x39], R55 ;  /* 0x000039370800b986 */ /* 0x0001e2000c101124 */
[----:B------:R-:W-:Y:S05]  /*b730*/  @P5 BRA `(.L_x_355) ;  /* 0x00000000000c5947 */ /* 0x000fea0003800000 */
[----:B------:R-:W0:Y:S02]  /*b740*/  LDG.E.U8 R16, desc[UR36][R4.64+0x40] ;  /* 0x0000402404107981 */ /* 0x000e24000c1e1100 */
[----:B0-----:R-:W-:-:S05]  /*b750*/  PRMT R3, R16, 0x8880, RZ ;  /* 0x0000888010037816 */ /* 0x001fca00000000ff */
[----:B------:R-:W-:-:S07]  /*b760*/  IMAD R2, R3, R18, RZ ;  /* 0x0000001203027224 */ /* 0x000fce00078e02ff */
.L_x_355:
[----:B------:R-:W-:Y:S05]  /*b770*/  BSYNC B1 ;  /* 0x0000000000017941 */ /* 0x000fea0003800000 */
.L_x_354:
[----:B0-----:R-:W-:Y:S01]  /*b780*/  @!P5 IMAD R3, R56, R17, R2 ;  /* 0x000000113803d224 */ /* 0x001fe200078e0202 */
[----:B------:R-:W-:Y:S04]  /*b790*/  BSSY B1, `(.L_x_356) ;  /* 0x0000006000017945 */ /* 0x000fe80003800000 */
[----:B------:R0:W-:Y:S01]  /*b7a0*/  @!P5 STG.E.U8 desc[UR36][R6.64+0x40], R3 ;  /* 0x000040030600d986 */ /* 0x0001e2000c101124 */
[----:B------:R-:W-:Y:S05]  /*b7b0*/  @P0 BRA `(.L_x_357) ;  /* 0x00000000000c0947 */ /* 0x000fea0003800000 */
[----:B------:R-:W0:Y:S02]  /*b7c0*/  LDG.E.U8 R16, desc[UR36][R4.64+0x41] ;  /* 0x0000412404107981 */ /* 0x000e24000c1e1100 */
[----:B0-----:R-:W-:-:S05]  /*b7d0*/  PRMT R3, R16, 0x8880, RZ ;  /* 0x0000888010037816 */ /* 0x001fca00000000ff */
[----:B------:R-:W-:-:S07]  /*b7e0*/  IMAD R2, R3, R18, RZ ;  /* 0x0000001203027224 */ /* 0x000fce00078e02ff */
.L_x_357:
[----:B------:R-:W-:Y:S05]  /*b7f0*/  BSYNC B1 ;  /* 0x0000000000017941 */ /* 0x000fea0003800000 */
.L_x_356:
        /* <DEDUP_REMOVED lines=11> */
.L_x_359:
[----:B------:R-:W-:Y:S05]  /*b8b0*/  BSYNC B1 ;  /* 0x0000000000017941 */ /* 0x000fea0003800000 */
.L_x_358:
[----:B0-----:R-:W-:Y:S01]  /*b8c0*/  @!P4 IMAD R3, R58, R17, R2 ;  /* 0x000000113a03c224 */ /* 0x001fe200078e0202 */
[----:B------:R-:W-:Y:S04]  /*b8d0*/  BSSY B1, `(.L_x_360) ;  /* 0x0000006000017945 */ /* 0x000fe80003800000 */
[----:B------:R0:W-:Y:S01]  /*b8e0*/  @!P4 STG.E.U8 desc[UR36][R8.64+0x40], R3 ;  /* 0x000040030800c986 */ /* 0x0001e2000c101124 */
[----:B------:R-:W-:Y:S05]  /*b8f0*/  @P3 BRA `(.L_x_361) ;  /* 0x00000000000c3947 */ /* 0x000fea0003800000 */
[----:B------:R-:W0:Y:S02]  /*b900*/  LDG.E.U8 R16, desc[UR36][R22.64+0x41] ;  /* 0x0000412416107981 */ /* 0x000e24000c1e1100 */
[----:B0-----:R-:W-:-:S05]  /*b910*/  PRMT R3, R16, 0x8880, RZ ;  /* 0x0000888010037816 */ /* 0x001fca00000000ff */
[----:B------:R-:W-:-:S07]  /*b920*/  IMAD R2, R3, R18, RZ ;  /* 0x0000001203027224 */ /* 0x000fce00078e02ff */
.L_x_361:
[----:B------:R-:W-:Y:S05]  /*b930*/  BSYNC B1 ;  /* 0x0000000000017941 */ /* 0x000fea0003800000 */
.L_x_360:
[----:B------:R-:W-:Y:S01]  /*b940*/  @!P3 IMAD R59, R59, R17, R2 ;  /* 0x000000113b3bb224 */ /* 0x000fe200078e0202 */
[----:B------:R-:W-:Y:S04]  /*b950*/  BSSY B1, `(.L_x_362) ;  /* 0x0000006000017945 */ /* 0x000fe80003800000 */
[----:B------:R0:W-:Y:S01]  /*b960*/  @!P3 STG.E.U8 desc[UR36][R8.64+0x41], R59 ;  /* 0x0000413b0800b986 */ /* 0x0001e2000c101124 */
[----:B------:R-:W-:Y:S05]  /*b970*/  @P5 BRA `(.L_x_363) ;  /* 0x00000000000c5947 */ /* 0x000fea0003800000 */
[----:B------:R-:W0:Y:S02]  /*b980*/  LDG.E.U8 R16, desc[UR36][R4.64+0x48] ;  /* 0x0000482404107981 */ /* 0x000e24000c1e1100 */
[----:B0-----:R-:W-:-:S05]  /*b990*/  PRMT R3, R16, 0x8880, RZ ;  /* 0x0000888010037816 */ /* 0x001fca00000000ff */
[----:B------:R-:W-:-:S07]  /*b9a0*/  IMAD R2, R3, R18, RZ ;  /* 0x0000001203027224 */ /* 0x000fce00078e02ff */
.L_x_363:
[----:B------:R-:W-:Y:S05]  /*b9b0*/  BSYNC B1 ;  /* 0x0000000000017941 */ /* 0x000fea0003800000 */
.L_x_362:
[----:B0-----:R-:W-:Y:S01]  /*b9c0*/  @!P5 IMAD R3, R60, R17, R2 ;  /* 0x000000113c03d224 */ /* 0x001fe200078e0202 */
[----:B------:R-:W-:Y:S04]  /*b9d0*/  BSSY B1, `(.L_x_364) ;  /* 0x0000006000017945 */ /* 0x000fe80003800000 */
[----:B------:R0:W-:Y:S01]  /*b9e0*/  @!P5 STG.E.U8 desc[UR36][R6.64+0x48], R3 ;  /* 0x000048030600d986 */ /* 0x0001e2000c101124 */
[----:B------:R-:W-:Y:S05]  /*b9f0*/  @P0 BRA `(.L_x_365) ;  /* 0x00000000000c0947 */ /* 0x000fea0003800000 */
[----:B------:R-:W0:Y:S02]  /*ba00*/  LDG.E.U8 R16, desc[UR36][R4.64+0x49] ;  /* 0x0000492404107981 */ /* 0x000e24000c1e1100 */
[----:B0-----:R-:W-:-:S05]  /*ba10*/  PRMT R3, R16, 0x8880, RZ ;  /* 0x0000888010037816 */ /* 0x001fca00000000ff */
[----:B------:R-:W-:-:S07]  /*ba20*/  IMAD R2, R3, R18, RZ ;  /* 0x0000001203027224 */ /* 0x000fce00078e02ff */
.L_x_365:
[----:B------:R-:W-:Y:S05]  /*ba30*/  BSYNC B1 ;  /* 0x0000000000017941 */ /* 0x000fea0003800000 */
.L_x_364:
        /* <DEDUP_REMOVED lines=11> */
.L_x_367:
[----:B------:R-:W-:Y:S05]  /*baf0*/  BSYNC B1 ;  /* 0x0000000000017941 */ /* 0x000fea0003800000 */
.L_x_366:
[----:B0-----:R-:W-:Y:S01]  /*bb00*/  @!P4 IMAD R3, R62, R17, R2 ;  /* 0x000000113e03c224 */ /* 0x001fe200078e0202 */
[----:B------:R-:W-:Y:S04]  /*bb10*/  BSSY B1, `(.L_x_368) ;  /* 0x0000006000017945 */ /* 0x000fe80003800000 */
[----:B------:R0:W-:Y:S01]  /*bb20*/  @!P4 STG.E.U8 desc[UR36][R8.64+0x48], R3 ;  /* 0x000048030800c986 */ /* 0x0001e2000c101124 */
[----:B------:R-:W-:Y:S05]  /*bb30*/  @P3 BRA `(.L_x_369) ;  /* 0x00000000000c3947 */ /* 0x000fea0003800000 */
[----:B------:R-:W0:Y:S02]  /*bb40*/  LDG.E.U8 R16, desc[UR36][R22.64+0x49] ;  /* 0x0000492416107981 */ /* 0x000e24000c1e1100 */
[----:B0-----:R-:W-:-:S05]  /*bb50*/  PRMT R3, R16, 0x8880, RZ ;  /* 0x0000888010037816 */ /* 0x001fca00000000ff */
[----:B------:R-:W-:-:S07]  /*bb60*/  IMAD R2, R3, R18, RZ ;  /* 0x0000001203027224 */ /* 0x000fce00078e02ff */
.L_x_369:
[----:B------:R-:W-:Y:S05]  /*bb70*/  BSYNC B1 ;  /* 0x0000000000017941 */ /* 0x000fea0003800000 */
.L_x_368:
[----:B------:R-:W-:Y:S01]  /*bb80*/  @!P3 IMAD R63, R63, R17, R2 ;  /* 0x000000113f3fb224 */ /* 0x000fe200078e0202 */
[----:B------:R-:W-:Y:S04]  /*bb90*/  BSSY B1, `(.L_x_370) ;  /* 0x0000006000017945 */ /* 0x000fe80003800000 */
[----:B------:R0:W-:Y:S01]  /*bba0*/  @!P3 STG.E.U8 desc[UR36][R8.64+0x49], R63 ;  /* 0x0000493f0800b986 */ /* 0x0001e2000c101124 */
[----:B------:R-:W-:Y:S05]  /*bbb0*/  @P5 BRA `(.L_x_371) ;  /* 0x00000000000c5947 */ /* 0x000fea0003800000 */
[----:B------:R-:W0:Y:S02]  /*bbc0*/  LDG.E.U8 R16, desc[UR36][R4.64+0x50] ;  /* 0x0000502404107981 */ /* 0x000e24000c1e1100 */
[----:B0-----:R-:W-:-:S05]  /*bbd0*/  PRMT R3, R16, 0x8880, RZ ;  /* 0x0000888010037816 */ /* 0x001fca00000000ff */
[----:B------:R-:W-:-:S07]  /*bbe0*/  IMAD R2, R3, R18, RZ ;  /* 0x0000001203027224 */ /* 0x000fce00078e02ff */
.L_x_371:
[----:B------:R-:W-:Y:S05]  /*bbf0*/  BSYNC B1 ;  /* 0x0000000000017941 */ /* 0x000fea0003800000 */
.L_x_370:
[----:B0-----:R-:W-:Y:S01]  /*bc00*/  @!P5 IMAD R3, R64, R17, R2 ;  /* 0x000000114003d224 */ /* 0x001fe200078e0202 */
[----:B------:R-:W-:Y:S04]  /*bc10*/  BSSY B1, `(.L_x_372) ;  /* 0x0000006000017945 */ /* 0x000fe80003800000 */
[----:B------:R0:W-:Y:S01]  /*bc20*/  @!P5 STG.E.U8 desc[UR36][R6.64+0x50], R3 ;  /* 0x000050030600d986 */ /* 0x0001e2000c101124 */
[----:B------:R-:W-:Y:S05]  /*bc30*/  @P0 BRA `(.L_x_373) ;  /* 0x00000000000c0947 */ /* 0x000fea0003800000 */
[----:B------:R-:W0:Y:S02]  /*bc40*/  LDG.E.U8 R16, desc[UR36][R4.64+0x51] ;  /* 0x0000512404107981 */ /* 0x000e24000c1e1100 */
[----:B0-----:R-:W-:-:S05]  /*bc50*/  PRMT R3, R16, 0x8880, RZ ;  /* 0x0000888010037816 */ /* 0x001fca00000000ff */
[----:B------:R-:W-:-:S07]  /*bc60*/  IMAD R2, R3, R18, RZ ;  /* 0x0000001203027224 */ /* 0x000fce00078e02ff */
.L_x_373:
[----:B------:R-:W-:Y:S05]  /*bc70*/  BSYNC B1 ;  /* 0x0000000000017941 */ /* 0x000fea0003800000 */
.L_x_372:
        /* <DEDUP_REMOVED lines=11> */
.L_x_375:
[----:B------:R-:W-:Y:S05]  /*bd30*/  BSYNC B1 ;  /* 0x0000000000017941 */ /* 0x000fea0003800000 */
.L_x_374:
[----:B0-----:R-:W-:Y:S01]  /*bd40*/  @!P4 IMAD R3, R66, R17, R2 ;  /* 0x000000114203c224 */ /* 0x001fe200078e0202 */
[----:B------:R-:W-:Y:S04]  /*bd50*/  BSSY B1, `(.L_x_376) ;  /* 0x0000006000017945 */ /* 0x000fe80003800000 */
[----:B------:R0:W-:Y:S01]  /*bd60*/  @!P4 STG.E.U8 desc[UR36][R8.64+0x50], R3 ;  /* 0x000050030800c986 */ /* 0x0001e2000c101124 */
[----:B------:R-:W-:Y:S05]  /*bd70*/  @P3 BRA `(.L_x_377) ;  /* 0x00000000000c3947 */ /* 0x000fea0003800000 */
[----:B------:R-:W0:Y:S02]  /*bd80*/  LDG.E.U8 R16, desc[UR36][R22.64+0x51] ;  /* 0x0000512416107981 */ /* 0x000e24000c1e1100 */
[----:B0-----:R-:W-:-:S05]  /*bd90*/  PRMT R3, R16, 0x8880, RZ ;  /* 0x0000888010037816 */ /* 0x001fca00000000ff */
[----:B------:R-:W-:-:S07]  /*bda0*/  IMAD R2, R3, R18, RZ ;  /* 0x0000001203027224 */ /* 0x000fce00078e02ff */
.L_x_377:
[----:B------:R-:W-:Y:S05]  /*bdb0*/  BSYNC B1 ;  /* 0x0000000000017941 */ /* 0x000fea0003800000 */
.L_x_376:
[----:B------:R-:W-:Y:S01]  /*bdc0*/  @!P3 IMAD R67, R67, R17, R2 ;  /* 0x000000114343b224 */ /* 0x000fe200078e0202 */
[----:B------:R-:W-:Y:S04]  /*bdd0*/  BSSY B1, `(.L_x_378) ;  /* 0x0000006000017945 */ /* 0x000fe80003800000 */
[----:B------:R0:W-:Y:S01]  /*bde0*/  @!P3 STG.E.U8 desc[UR36][R8.64+0x51], R67 ;  /* 0x000051430800b986 */ /* 0x0001e2000c101124 */
[----:B------:R-:W-:Y:S05]  /*bdf0*/  @P5 BRA `(.L_x_379) ;  /* 0x00000000000c5947 */ /* 0x000fea0003800000 */
[----:B------:R-:W0:Y:S02]  /*be00*/  LDG.E.U8 R16, desc[UR36][R4.64+0x58] ;  /* 0x0000582404107981 */ /* 0x000e24000c1e1100 */
[----:B0-----:R-:W-:-:S05]  /*be10*/  PRMT R3, R16, 0x8880, RZ ;  /* 0x0000888010037816 */ /* 0x001fca00000000ff */
[----:B------:R-:W-:-:S07]  /*be20*/  IMAD R2, R3, R18, RZ ;  /* 0x0000001203027224 */ /* 0x000fce00078e02ff */
.L_x_379:
[----:B------:R-:W-:Y:S05]  /*be30*/  BSYNC B1 ;  /* 0x0000000000017941 */ /* 0x000fea0003800000 */
.L_x_378:
[----:B0-----:R-:W-:Y:S01]  /*be40*/  @!P5 IMAD R3, R68, R17, R2 ;  /* 0x000000114403d224 */ /* 0x001fe200078e0202 */
[----:B------:R-:W-:Y:S04]  /*be50*/  BSSY B1, `(.L_x_380) ;  /* 0x0000006000017945 */ /* 0x000fe80003800000 */
[----:B------:R0:W-:Y:S01]  /*be60*/  @!P5 STG.E.U8 desc[UR36][R6.64+0x58], R3 ;  /* 0x000058030600d986 */ /* 0x0001e2000c101124 */
[----:B------:R-:W-:Y:S05]  /*be70*/  @P0 BRA `(.L_x_381) ;  /* 0x00000000000c0947 */ /* 0x000fea0003800000 */
[----:B------:R-:W0:Y:S02]  /*be80*/  LDG.E.U8 R16, desc[UR36][R4.64+0x59] ;  /* 0x0000592404107981 */ /* 0x000e24000c1e1100 */
[----:B0-----:R-:W-:-:S05]  /*be90*/  PRMT R3, R16, 0x8880, RZ ;  /* 0x0000888010037816 */ /* 0x001fca00000000ff */
[----:B------:R-:W-:-:S07]  /*bea0*/  IMAD R2, R3, R18, RZ ;  /* 0x0000001203027224 */ /* 0x000fce00078e02ff */
.L_x_381:
[----:B------:R-:W-:Y:S05]  /*beb0*/  BSYNC B1 ;  /* 0x0000000000017941 */ /* 0x000fea0003800000 */
.L_x_380:
        /* <DEDUP_REMOVED lines=11> */
.L_x_383:
[----:B------:R-:W-:Y:S05]  /*bf70*/  BSYNC B1 ;  /* 0x0000000000017941 */ /* 0x000fea0003800000 */
.L_x_382:
[----:B0-----:R-:W-:Y:S01]  /*bf80*/  @!P4 IMAD R3, R70, R17, R2 ;  /* 0x000000114603c224 */ /* 0x001fe200078e0202 */
[----:B------:R-:W-:Y:S04]  /*bf90*/  BSSY B1, `(.L_x_384) ;  /* 0x0000006000017945 */ /* 0x000fe80003800000 */
[----:B------:R0:W-:Y:S01]  /*bfa0*/  @!P4 STG.E.U8 desc[UR36][R8.64+0x58], R3 ;  /* 0x000058030800c986 */ /* 0x0001e2000c101124 */
[----:B------:R-:W-:Y:S05]  /*bfb0*/  @P3 BRA `(.L_x_385) ;  /* 0x00000000000c3947 */ /* 0x000fea0003800000 */
[----:B------:R-:W0:Y:S02]  /*bfc0*/  LDG.E.U8 R16, desc[UR36][R22.64+0x59] ;  /* 0x0000592416107981 */ /* 0x000e24000c1e1100 */
[----:B0-----:R-:W-:-:S05]  /*bfd0*/  PRMT R3, R16, 0x8880, RZ ;  /* 0x0000888010037816 */ /* 0x001fca00000000ff */
[----:B------:R-:W-:-:S07]  /*bfe0*/  IMAD R2, R3, R18, RZ ;  /* 0x0000001203027224 */ /* 0x000fce00078e02ff */
.L_x_385:
[----:B------:R-:W-:Y:S05]  /*bff0*/  BSYNC B1 ;  /* 0x0000000000017941 */ /* 0x000fea0003800000 */
.L_x_384:
[----:B------:R-:W-:Y:S01]  /*c000*/  @!P3 IMAD R71, R71, R17, R2 ;  /* 0x000000114747b224 */ /* 0x000fe200078e0202 */
[----:B------:R-:W-:Y:S04]  /*c010*/  BSSY B1, `(.L_x_386) ;  /* 0x0000006000017945 */ /* 0x000fe80003800000 */
[----:B------:R0:W-:Y:S01]  /*c020*/  @!P3 STG.E.U8 desc[UR36][R8.64+0x59], R71 ;  /* 0x000059470800b986 */ /* 0x0001e2000c101124 */
[----:B------:R-:W-:Y:S05]  /*c030*/  @P5 BRA `(.L_x_387) ;  /* 0x00000000000c5947 */ /* 0x000fea0003800000 */
[----:B------:R-:W0:Y:S02]  /*c040*/  LDG.E.U8 R16, desc[UR36][R4.64+0x60] ;  /* 0x0000602404107981 */ /* 0x000e24000c1e1100 */
[----:B0-----:R-:W-:-:S05]  /*c050*/  PRMT R3, R16, 0x8880, RZ ;  /* 0x0000888010037816 */ /* 0x001fca00000000ff */
[----:B------:R-:W-:-:S07]  /*c060*/  IMAD R2, R3, R18, RZ ;  /* 0x0000001203027224 */ /* 0x000fce00078e02ff */
.L_x_387:
[----:B------:R-:W-:Y:S05]  /*c070*/  BSYNC B1 ;  /* 0x0000000000017941 */ /* 0x000fea0003800000 */
.L_x_386:
[----:B0-----:R-:W-:Y:S01]  /*c080*/  @!P5 IMAD R3, R72, R17, R2 ;  /* 0x000000114803d224 */ /* 0x001fe200078e0202 */
[----:B------:R-:W-:Y:S04]  /*c090*/  BSSY B1, `(.L_x_388) ;  /* 0x0000006000017945 */ /* 0x000fe80003800000 */
[----:B------:R0:W-:Y:S01]  /*c0a0*/  @!P5 STG.E.U8 desc[UR36][R6.64+0x60], R3 ;  /* 0x000060030600d986 */ /* 0x0001e2000c101124 */
[----:B------:R-:W-:Y:S05]  /*c0b0*/  @P0 BRA `(.L_x_389) ;  /* 0x00000000000c0947 */ /* 0x000fea0003800000 */
[----:B------:R-:W0:Y:S02]  /*c0c0*/  LDG.E.U8 R16, desc[UR36][R4.64+0x61] ;  /* 0x0000612404107981 */ /* 0x000e24000c1e1100 */
[----:B0-----:R-:W-:-:S05]  /*c0d0*/  PRMT R3, R16, 0x8880, RZ ;  /* 0x0000888010037816 */ /* 0x001fca00000000ff */
[----:B------:R-:W-:-:S07]  /*c0e0*/  IMAD R2, R3, R18, RZ ;  /* 0x0000001203027224 */ /* 0x000fce00078e02ff */
.L_x_389:
[----:B------:R-:W-:Y:S05]  /*c0f0*/  BSYNC B1 ;  /* 0x0000000000017941 */ /* 0x000fea0003800000 */
.L_x_388:
        /* <DEDUP_REMOVED lines=11> */
.L_x_391:
[----:B------:R-:W-:Y:S05]  /*c1b0*/  BSYNC B1 ;  /* 0x0000000000017941 */ /* 0x000fea0003800000 */
.L_x_390:
[----:B0-----:R-:W-:Y:S01]  /*c1c0*/  @!P4 IMAD R3, R74, R17, R2 ;  /* 0x000000114a03c224 */ /* 0x001fe200078e0202 */
[----:B------:R-:W-:Y:S04]  /*c1d0*/  BSSY B1, `(.L_x_392) ;  /* 0x0000006000017945 */ /* 0x000fe80003800000 */
[----:B------:R0:W-:Y:S01]  /*c1e0*/  @!P4 STG.E.U8 desc[UR36][R8.64+0x60], R3 ;  /* 0x000060030800c986 */ /* 0x0001e2000c101124 */
[----:B------:R-:W-:Y:S05]  /*c1f0*/  @P3 BRA `(.L_x_393) ;  /* 0x00000000000c3947 */ /* 0x000fea0003800000 */
[----:B------:R-:W0:Y:S02]  /*c200*/  LDG.E.U8 R16, desc[UR36][R22.64+0x61] ;  /* 0x0000612416107981 */ /* 0x000e24000c1e1100 */
[----:B0-----:R-:W-:-:S05]  /*c210*/  PRMT R3, R16, 0x8880, RZ ;  /* 0x0000888010037816 */ /* 0x001fca00000000ff */
[----:B------:R-:W-:-:S07]  /*c220*/  IMAD R2, R3, R18, RZ ;  /* 0x0000001203027224 */ /* 0x000fce00078e02ff */
.L_x_393:
[----:B------:R-:W-:Y:S05]  /*c230*/  BSYNC B1 ;  /* 0x0000000000017941 */ /* 0x000fea0003800000 */
.L_x_392:
[----:B------:R-:W-:Y:S01]  /*c240*/  @!P3 IMAD R75, R75, R17, R2 ;  /* 0x000000114b4bb224 */ /* 0x000fe200078e0202 */
[----:B------:R-:W-:Y:S04]  /*c250*/  BSSY B1, `(.L_x_394) ;  /* 0x0000006000017945 */ /* 0x000fe80003800000 */
[----:B------:R0:W-:Y:S01]  /*c260*/  @!P3 STG.E.U8 desc[UR36][R8.64+0x61], R75 ;  /* 0x0000614b0800b986 */ /* 0x0001e2000c101124 */
[----:B------:R-:W-:Y:S05]  /*c270*/  @P5 BRA `(.L_x_395) ;  /* 0x00000000000c5947 */ /* 0x000fea0003800000 */
[----:B------:R-:W0:Y:S02]  /*c280*/  LDG.E.U8 R16, desc[UR36][R4.64+0x68] ;  /* 0x0000682404107981 */ /* 0x000e24000c1e1100 */
[----:B0-----:R-:W-:-:S05]  /*c290*/  PRMT R3, R16, 0x8880, RZ ;  /* 0x0000888010037816 */ /* 0x001fca00000000ff */
[----:B------:R-:W-:-:S07]  /*c2a0*/  IMAD R2, R3, R18, RZ ;  /* 0x0000001203027224 */ /* 0x000fce00078e02ff */
.L_x_395:
[----:B------:R-:W-:Y:S05]  /*c2b0*/  BSYNC B1 ;  /* 0x0000000000017941 */ /* 0x000fea0003800000 */
.L_x_394:
[----:B0-----:R-:W-:Y:S01]  /*c2c0*/  @!P5 IMAD R3, R76, R17, R2 ;  /* 0x000000114c03d224 */ /* 0x001fe200078e0202 */
[----:B------:R-:W-:Y:S04]  /*c2d0*/  BSSY B1, `(.L_x_396) ;  /* 0x0000006000017945 */ /* 0x000fe80003800000 */
[----:B------:R0:W-:Y:S01]  /*c2e0*/  @!P5 STG.E.U8 desc[UR36][R6.64+0x68], R3 ;  /* 0x000068030600d986 */ /* 0x0001e2000c101124 */
[----:B------:R-:W-:Y:S05]  /*c2f0*/  @P0 BRA `(.L_x_397) ;  /* 0x00000000000c0947 */ /* 0x000fea0003800000 */
[----:B------:R-:W0:Y:S02]  /*c300*/  LDG.E.U8 R16, desc[UR36][R4.64+0x69] ;  /* 0x0000692404107981 */ /* 0x000e24000c1e1100 */
[----:B0-----:R-:W-:-:S05]  /*c310*/  PRMT R3, R16, 0x8880, RZ ;  /* 0x0000888010037816 */ /* 0x001fca00000000ff */
[----:B------:R-:W-:-:S07]  /*c320*/  IMAD R2, R3, R18, RZ ;  /* 0x0000001203027224 */ /* 0x000fce00078e02ff */
.L_x_397:
[----:B------:R-:W-:Y:S05]  /*c330*/  BSYNC B1 ;  /* 0x0000000000017941 */ /* 0x000fea0003800000 */
.L_x_396:
        /* <DEDUP_REMOVED lines=11> */
.L_x_399:
[----:B------:R-:W-:Y:S05]  /*c3f0*/  BSYNC B1 ;  /* 0x0000000000017941 */ /* 0x000fea0003800000 */
.L_x_398:
[----:B0-----:R-:W-:Y:S01]  /*c400*/  @!P4 IMAD R3, R78, R17, R2 ;  /* 0x000000114e03c224 */ /* 0x001fe200078e0202 */
[----:B------:R-:W-:Y:S04]  /*c410*/  BSSY B1, `(.L_x_400) ;  /* 0x0000006000017945 */ /* 0x000fe80003800000 */
[----:B------:R0:W-:Y:S01]  /*c420*/  @!P4 STG.E.U8 desc[UR36][R8.64+0x68], R3 ;  /* 0x000068030800c986 */ /* 0x0001e2000c101124 */
[----:B------:R-:W-:Y:S05]  /*c430*/  @P3 BRA `(.L_x_401) ;  /* 0x00000000000c3947 */ /* 0x000fea0003800000 */
[----:B------:R-:W0:Y:S02]  /*c440*/  LDG.E.U8 R16, desc[UR36][R22.64+0x69] ;  /* 0x0000692416107981 */ /* 0x000e24000c1e1100 */
[----:B0-----:R-:W-:-:S05]  /*c450*/  PRMT R3, R16, 0x8880, RZ ;  /* 0x0000888010037816 */ /* 0x001fca00000000ff */
[----:B------:R-:W-:-:S07]  /*c460*/  IMAD R2, R3, R18, RZ ;  /* 0x0000001203027224 */ /* 0x000fce00078e02ff */
.L_x_401:
[----:B------:R-:W-:Y:S05]  /*c470*/  BSYNC B1 ;  /* 0x0000000000017941 */ /* 0x000fea0003800000 */
.L_x_400:
[----:B------:R-:W-:Y:S01]  /*c480*/  @!P3 IMAD R79, R79, R17, R2 ;  /* 0x000000114f4fb224 */ /* 0x000fe200078e0202 */
[----:B------:R-:W-:Y:S04]  /*c490*/  BSSY B1, `(.L_x_402) ;  /* 0x0000006000017945 */ /* 0x000fe80003800000 */
[----:B------:R0:W-:Y:S01]  /*c4a0*/  @!P3 STG.E.U8 desc[UR36][R8.64+0x69], R79 ;  /* 0x0000694f0800b986 */ /* 0x0001e2000c101124 */
[----:B------:R-:W-:Y:S05]  /*c4b0*/  @P5 BRA `(.L_x_403) ;  /* 0x00000000000c5947 */ /* 0x000fea0003800000 */
[----:B------:R-:W0:Y:S02]  /*c4c0*/  LDG.E.U8 R16, desc[UR36][R4.64+0x70] ;  /* 0x0000702404107981 */ /* 0x000e24000c1e1100 */
[----:B0-----:R-:W-:-:S05]  /*c4d0*/  PRMT R3, R16, 0x8880, RZ ;  /* 0x0000888010037816 */ /* 0x001fca00000000ff */
[----:B------:R-:W-:-:S07]  /*c4e0*/  IMAD R2, R3, R18, RZ ;  /* 0x0000001203027224 */ /* 0x000fce00078e02ff */
.L_x_403:
[----:B------:R-:W-:Y:S05]  /*c4f0*/  BSYNC B1 ;  /* 0x0000000000017941 */ /* 0x000fea0003800000 */
.L_x_402:
[----:B0-----:R-:W-:Y:S01]  /*c500*/  @!P5 IMAD R3, R80, R17, R2 ;  /* 0x000000115003d224 */ /* 0x001fe200078e0202 */
[----:B------:R-:W-:Y:S04]  /*c510*/  BSSY B1, `(.L_x_404) ;  /* 0x0000006000017945 */ /* 0x000fe80003800000 */
[----:B------:R0:W-:Y:S01]  /*c520*/  @!P5 STG.E.U8 desc[UR36][R6.64+0x70], R3 ;  /* 0x000070030600d986 */ /* 0x0001e2000c101124 */
[----:B------:R-:W-:Y:S05]  /*c530*/  @P0 BRA `(.L_x_405) ;  /* 0x00000000000c0947 */ /* 0x000fea0003800000 */
[----:B------:R-:W0:Y:S02]  /*c540*/  LDG.E.U8 R16, desc[UR36][R4.64+0x71] ;  /* 0x0000712404107981 */ /* 0x000e24000c1e1100 */
[----:B0-----:R-:W-:-:S05]  /*c550*/  PRMT R3, R16, 0x8880, RZ ;  /* 0x0000888010037816 */ /* 0x001fca00000000ff */
[----:B------:R-:W-:-:S07]  /*c560*/  IMAD R2, R3, R18, RZ ;  /* 0x0000001203027224 */ /* 0x000fce00078e02ff */
.L_x_405:
[----:B------:R-:W-:Y:S05]  /*c570*/  BSYNC B1 ;  /* 0x0000000000017941 */ /* 0x000fea0003800000 */
.L_x_404:
        /* <DEDUP_REMOVED lines=11> */
.L_x_407:
[----:B------:R-:W-:Y:S05]  /*c630*/  BSYNC B1 ;  /* 0x0000000000017941 */ /* 0x000fea0003800000 */
.L_x_406:
[----:B0-----:R-:W-:Y:S01]  /*c640*/  @!P4 IMAD R3, R82, R17, R2 ;  /* 0x000000115203c224 */ /* 0x001fe200078e0202 */
[----:B------:R-:W-:Y:S04]  /*c650*/  BSSY B1, `(.L_x_408) ;  /* 0x0000006000017945 */ /* 0x000fe80003800000 */
[----:B------:R0:W-:Y:S01]  /*c660*/  @!P4 STG.E.U8 desc[UR36][R8.64+0x70], R3 ;  /* 0x000070030800c986 */ /* 0x0001e2000c101124 */
[----:B------:R-:W-:Y:S05]  /*c670*/  @P3 BRA `(.L_x_409) ;  /* 0x00000000000c3947 */ /* 0x000fea0003800000 */
[----:B------:R-:W0:Y:S02]  /*c680*/  LDG.E.U8 R16, desc[UR36][R22.64+0x71] ;  /* 0x0000712416107981 */ /* 0x000e24000c1e1100 */
[----:B0-----:R-:W-:-:S05]  /*c690*/  PRMT R3, R16, 0x8880, RZ ;  /* 0x0000888010037816 */ /* 0x001fca00000000ff */
[----:B------:R-:W-:-:S07]  /*c6a0*/  IMAD R2, R3, R18, RZ ;  /* 0x0000001203027224 */ /* 0x000fce00078e02ff */
.L_x_409:
[----:B------:R-:W-:Y:S05]  /*c6b0*/  BSYNC B1 ;  /* 0x0000000000017941 */ /* 0x000fea0003800000 */
.L_x_408:
[----:B------:R-:W-:Y:S01]  /*c6c0*/  @!P3 IMAD R83, R83, R17, R2 ;  /* 0x000000115353b224 */ /* 0x000fe200078e0202 */
[----:B------:R-:W-:Y:S04]  /*c6d0*/  BSSY B1, `(.L_x_410) ;  /* 0x0000006000017945 */ /* 0x000fe80003800000 */
[----:B------:R0:W-:Y:S01]  /*c6e0*/  @!P3 STG.E.U8 desc[UR36][R8.64+0x71], R83 ;  /* 0x000071530800b986 */ /* 0x0001e2000c101124 */
[----:B------:R-:W-:Y:S05]  /*c6f0*/  @P5 BRA `(.L_x_411) ;  /* 0x00000000000c5947 */ /* 0x000fea0003800000 */
[----:B------:R-:W0:Y:S02]  /*c700*/  LDG.E.U8 R16, desc[UR36][R4.64+0x78] ;  /* 0x0000782404107981 */ /* 0x000e24000c1e1100 */
[----:B0-----:R-:W-:-:S05]  /*c710*/  PRMT R3, R16, 0x8880, RZ ;  /* 0x0000888010037816 */ /* 0x001fca00000000ff */
[----:B------:R-:W-:-:S07]  /*c720*/  IMAD R2, R3, R18, RZ ;  /* 0x0000001203027224 */ /* 0x000fce00078e02ff */
.L_x_411:
[----:B------:R-:W-:Y:S05]  /*c730*/  BSYNC B1 ;  /* 0x0000000000017941 */ /* 0x000fea0003800000 */
.L_x_410:
[----:B0-----:R-:W-:Y:S01]  /*c740*/  @!P5 IMAD R3, R84, R17, R2 ;  /* 0x000000115403d224 */ /* 0x001fe200078e0202 */
[----:B------:R-:W-:Y:S04]  /*c750*/  BSSY B1, `(.L_x_412) ;  /* 0x0000006000017945 */ /* 0x000fe80003800000 */
[----:B------:R0:W-:Y:S01]  /*c760*/  @!P5 STG.E.U8 desc[UR36][R6.64+0x78], R3 ;  /* 0x000078030600d986 */ /* 0x0001e2000c101124 */
[----:B------:R-:W-:Y:S05]  /*c770*/  @P0 BRA `(.L_x_413) ;  /* 0x00000000000c0947 */ /* 0x000fea0003800000 */
[----:B------:R-:W0:Y:S02]  /*c780*/  LDG.E.U8 R16, desc[UR36][R4.64+0x79] ;  /* 0x0000792404107981 */ /* 0x000e24000c1e1100 */
[----:B0-----:R-:W-:-:S05]  /*c790*/  PRMT R3, R16, 0x8880, RZ ;  /* 0x0000888010037816 */ /* 0x001fca00000000ff */
[----:B------:R-:W-:-:S07]  /*c7a0*/  IMAD R2, R3, R18, RZ ;  /* 0x0000001203027224 */ /* 0x000fce00078e02ff */
.L_x_413:
[----:B------:R-:W-:Y:S05]  /*c7b0*/  BSYNC B1 ;  /* 0x0000000000017941 */ /* 0x000fea0003800000 */
.L_x_412:
        /* <DEDUP_REMOVED lines=11> */
.L_x_415:
[----:B------:R-:W-:Y:S05]  /*c870*/  BSYNC B1 ;  /* 0x0000000000017941 */ /* 0x000fea0003800000 */
.L_x_414:
[----:B0-----:R-:W-:Y:S01]  /*c880*/  @!P4 IMAD R3, R86, R17, R2 ;  /* 0x000000115603c224 */ /* 0x001fe200078e0202 */
[----:B------:R-:W-:Y:S04]  /*c890*/  BSSY B1, `(.L_x_416) ;  /* 0x0000006000017945 */ /* 0x000fe80003800000 */
[----:B------:R0:W-:Y:S01]  /*c8a0*/  @!P4 STG.E.U8 desc[UR36][R8.64+0x78], R3 ;  /* 0x000078030800c986 */ /* 0x0001e2000c101124 */
[----:B------:R-:W-:Y:S05]  /*c8b0*/  @P3 BRA `(.L_x_417) ;  /* 0x00000000000c3947 */ /* 0x000fea0003800000 */
[----:B------:R-:W0:Y:S02]  /*c8c0*/  LDG.E.U8 R16, desc[UR36][R22.64+0x79] ;  /* 0x0000792416107981 */ /* 0x000e24000c1e1100 */
[----:B0-----:R-:W-:-:S05]  /*c8d0*/  PRMT R3, R16, 0x8880, RZ ;  /* 0x0000888010037816 */ /* 0x001fca00000000ff */
[----:B------:R-:W-:-:S07]  /*c8e0*/  IMAD R2, R3, R18, RZ ;  /* 0x0000001203027224 */ /* 0x000fce00078e02ff */
.L_x_417:
[----:B------:R-:W-:Y:S05]  /*c8f0*/  BSYNC B1 ;  /* 0x0000000000017941 */ /* 0x000fea0003800000 */
.L_x_416:
[----:B------:R-:W-:Y:S01]  /*c900*/  @!P3 IMAD R87, R87, R17, R2 ;  /* 0x000000115757b224 */ /* 0x000fe200078e0202 */
[----:B------:R-:W-:Y:S04]  /*c910*/  BSSY B1, `(.L_x_418) ;  /* 0x0000006000017945 */ /* 0x000fe80003800000 */
[----:B------:R0:W-:Y:S01]  /*c920*/  @!P3 STG.E.U8 desc[UR36][R8.64+0x79], R87 ;  /* 0x000079570800b986 */ /* 0x0001e2000c101124 */
[----:B------:R-:W-:Y:S05]  /*c930*/  @P5 BRA `(.L_x_419) ;  /* 0x00000000000c5947 */ /* 0x000fea0003800000 */
[----:B------:R-:W0:Y:S02]  /*c940*/  LDG.E.U8 R16, desc[UR36][R4.64+0x80] ;  /* 0x0000802404107981 */ /* 0x000e24000c1e1100 */
[----:B0-----:R-:W-:-:S05]  /*c950*/  PRMT R3, R16, 0x8880, RZ ;  /* 0x0000888010037816 */ /* 0x001fca00000000ff */
[----:B------:R-:W-:-:S07]  /*c960*/  IMAD R2, R3, R18, RZ ;  /* 0x0000001203027224 */ /* 0x000fce00078e02ff */
.L_x_419:
[----:B------:R-:W-:Y:S05]  /*c970*/  BSYNC B1 ;  /* 0x0000000000017941 */ /* 0x000fea0003800000 */
.L_x_418:
[----:B0-----:R-:W-:Y:S01]  /*c980*/  @!P5 IMAD R3, R88, R17, R2 ;  /* 0x000000115803d224 */ /* 0x001fe200078e0202 */
[----:B------:R-:W-:Y:S04]  /*c990*/  BSSY B1, `(.L_x_420) ;  /* 0x0000006000017945 */ /* 0x000fe80003800000 */
[----:B------:R0:W-:Y:S01]  /*c9a0*/  @!P5 STG.E.U8 desc[UR36][R6.64+0x80], R3 ;  /* 0x000080030600d986 */ /* 0x0001e2000c101124 */
[----:B------:R-:W-:Y:S05]  /*c9b0*/  @P0 BRA `(.L_x_421) ;  /* 0x00000000000c0947 */ /* 0x000fea0003800000 */
[----:B------:R-:W0:Y:S02]  /*c9c0*/  LDG.E.U8 R16, desc[UR36][R4.64+0x81] ;  /* 0x0000812404107981 */ /* 0x000e24000c1e1100 */
[----:B0-----:R-:W-:-:S05]  /*c9d0*/  PRMT R3, R16, 0x8880, RZ ;  /* 0x0000888010037816 */ /* 0x001fca00000000ff */
[----:B------:R-:W-:-:S07]  /*c9e0*/  IMAD R2, R3, R18, RZ ;  /* 0x0000001203027224 */ /* 0x000fce00078e02ff */
.L_x_421:
[----:B------:R-:W-:Y:S05]  /*c9f0*/  BSYNC B1 ;  /* 0x0000000000017941 */ /* 0x000fea0003800000 */
.L_x_420:
        /* <DEDUP_REMOVED lines=11> */
.L_x_423:
[----:B------:R-:W-:Y:S05]  /*cab0*/  BSYNC B1 ;  /* 0x0000000000017941 */ /* 0x000fea0003800000 */
.L_x_422:
[----:B0-----:R-:W-:Y:S01]  /*cac0*/  @!P4 IMAD R3, R90, R17, R2 ;  /* 0x000000115a03c224 */ /* 0x001fe200078e0202 */
[----:B------:R-:W-:Y:S04]  /*cad0*/  BSSY B1, `(.L_x_424) ;  /* 0x0000006000017945 */ /* 0x000fe80003800000 */
[----:B------:R0:W-:Y:S01]  /*cae0*/  @!P4 STG.E.U8 desc[UR36][R8.64+0x80], R3 ;  /* 0x000080030800c986 */ /* 0x0001e2000c101124 */
[----:B------:R-:W-:Y:S05]  /*caf0*/  @P3 BRA `(.L_x_425) ;  /* 0x00000000000c3947 */ /* 0x000fea0003800000 */
[----:B------:R-:W0:Y:S02]  /*cb00*/  LDG.E.U8 R16, desc[UR36][R22.64+0x81] ;  /* 0x0000812416107981 */ /* 0x000e24000c1e1100 */
[----:B0-----:R-:W-:-:S05]  /*cb10*/  PRMT R3, R16, 0x8880, RZ ;  /* 0x0000888010037816 */ /* 0x001fca00000000ff */
[----:B------:R-:W-:-:S07]  /*cb20*/  IMAD R2, R3, R18, RZ ;  /* 0x0000001203027224 */ /* 0x000fce00078e02ff */
.L_x_425:
[----:B------:R-:W-:Y:S05]  /*cb30*/  BSYNC B1 ;  /* 0x0000000000017941 */ /* 0x000fea0003800000 */
.L_x_424:
[----:B------:R-:W-:Y:S01]  /*cb40*/  @!P3 IMAD R91, R91, R17, R2 ;  /* 0x000000115b5bb224 */ /* 0x000fe200078e0202 */
[----:B------:R-:W-:Y:S04]  /*cb50*/  BSSY B1, `(.L_x_426) ;  /* 0x0000006000017945 */ /* 0x000fe80003800000 */
[----:B------:R0:W-:Y:S01]  /*cb60*/  @!P3 STG.E.U8 desc[UR36][R8.64+0x81], R91 ;  /* 0x0000815b0800b986 */ /* 0x0001e2000c101124 */
[----:B------:R-:W-:Y:S05]  /*cb70*/  @P5 BRA `(.L_x_427) ;  /* 0x00000000000c5947 */ /* 0x000fea0003800000 */
[----:B------:R-:W0:Y:S02]  /*cb80*/  LDG.E.U8 R16, desc[UR36][R4.64+0x88] ;  /* 0x0000882404107981 */ /* 0x000e24000c1e1100 */
[----:B0-----:R-:W-:-:S05]  /*cb90*/  PRMT R3, R16, 0x8880, RZ ;  /* 0x0000888010037816 */ /* 0x001fca00000000ff */
[----:B------:R-:W-:-:S07]  /*cba0*/  IMAD R2, R3, R18, RZ ;  /* 0x0000001203027224 */ /* 0x000fce00078e02ff */
.L_x_427:
[----:B------:R-:W-:Y:S05]  /*cbb0*/  BSYNC B1 ;  /* 0x0000000000017941 */ /* 0x000fea0003800000 */
.L_x_426:
[----:B0-----:R-:W-:Y:S01]  /*cbc0*/  @!P5 IMAD R3, R92, R17, R2 ;  /* 0x000000115c03d224 */ /* 0x001fe200078e0202 */
[----:B------:R-:W-:Y:S04]  /*cbd0*/  BSSY B1, `(.L_x_428) ;  /* 0x0000006000017945 */ /* 0x000fe80003800000 */
[----:B------:R0:W-:Y:S01]  /*cbe0*/  @!P5 STG.E.U8 desc[UR36][R6.64+0x88], R3 ;  /* 0x000088030600d986 */ /* 0x0001e2000c101124 */
[----:B------:R-:W-:Y:S05]  /*cbf0*/  @P0 BRA `(.L_x_429) ;  /* 0x00000000000c0947 */ /* 0x000fea0003800000 */
[----:B------:R-:W0:Y:S02]  /*cc00*/  LDG.E.U8 R16, desc[UR36][R4.64+0x89] ;  /* 0x0000892404107981 */ /* 0x000e24000c1e1100 */
[----:B0-----:R-:W-:-:S05]  /*cc10*/  PRMT R3, R16, 0x8880, RZ ;  /* 0x0000888010037816 */ /* 0x001fca00000000ff */
[----:B------:R-:W-:-:S07]  /*cc20*/  IMAD R2, R3, R18, RZ ;  /* 0x0000001203027224 */ /* 0x000fce00078e02ff */
.L_x_429:
[----:B------:R-:W-:Y:S05]  /*cc30*/  BSYNC B1 ;  /* 0x0000000000017941 */ /* 0x000fea0003800000 */
.L_x_428:
        /* <DEDUP_REMOVED lines=11> */
.L_x_431:
[----:B------:R-:W-:Y:S05]  /*ccf0*/  BSYNC B1 ;  /* 0x0000000000017941 */ /* 0x000fea0003800000 */
.L_x_430:
[----:B0-----:R-:W-:Y:S01]  /*cd00*/  @!P4 IMAD R3, R94, R17, R2 ;  /* 0x000000115e03c224 */ /* 0x001fe200078e0202 */
[----:B------:R-:W-:Y:S04]  /*cd10*/  BSSY B1, `(.L_x_432) ;  /* 0x0000006000017945 */ /* 0x000fe80003800000 */
[----:B------:R0:W-:Y:S01]  /*cd20*/  @!P4 STG.E.U8 desc[UR36][R8.64+0x88], R3 ;  /* 0x000088030800c986 */ /* 0x0001e2000c101124 */
[----:B------:R-:W-:Y:S05]  /*cd30*/  @P3 BRA `(.L_x_433) ;  /* 0x00000000000c3947 */ /* 0x000fea0003800000 */
[----:B------:R-:W0:Y:S02]  /*cd40*/  LDG.E.U8 R16, desc[UR36][R22.64+0x89] ;  /* 0x0000892416107981 */ /* 0x000e24000c1e1100 */
[----:B0-----:R-:W-:-:S05]  /*cd50*/  PRMT R3, R16, 0x8880, RZ ;  /* 0x0000888010037816 */ /* 0x001fca00000000ff */
[----:B------:R-:W-:-:S07]  /*cd60*/  IMAD R2, R3, R18, RZ ;  /* 0x0000001203027224 */ /* 0x000fce00078e02ff */
.L_x_433:
[----:B------:R-:W-:Y:S05]  /*cd70*/  BSYNC B1 ;  /* 0x0000000000017941 */ /* 0x000fea0003800000 */
.L_x_432:
[----:B------:R-:W-:Y:S01]  /*cd80*/  @!P3 IMAD R95, R95, R17, R2 ;  /* 0x000000115f5fb224 */ /* 0x000fe200078e0202 */
[----:B------:R-:W-:Y:S04]  /*cd90*/  BSSY B1, `(.L_x_434) ;  /* 0x0000006000017945 */ /* 0x000fe80003800000 */
[----:B------:R0:W-:Y:S01]  /*cda0*/  @!P3 STG.E.U8 desc[UR36][R8.64+0x89], R95 ;  /* 0x0000895f0800b986 */ /* 0x0001e2000c101124 */
[----:B------:R-:W-:Y:S05]  /*cdb0*/  @P5 BRA `(.L_x_435) ;  /* 0x00000000000c5947 */ /* 0x000fea0003800000 */
[----:B------:R-:W0:Y:S02]  /*cdc0*/  LDG.E.U8 R16, desc[UR36][R4.64+0x90] ;  /* 0x0000902404107981 */ /* 0x000e24000c1e1100 */
[----:B0-----:R-:W-:-:S05]  /*cdd0*/  PRMT R3, R16, 0x8880, RZ ;  /* 0x0000888010037816 */ /* 0x001fca00000000ff */
[----:B------:R-:W-:-:S07]  /*cde0*/  IMAD R2, R3, R18, RZ ;  /* 0x0000001203027224 */ /* 0x000fce00078e02ff */
.L_x_435:
[----:B------:R-:W-:Y:S05]  /*cdf0*/  BSYNC B1 ;  /* 0x0000000000017941 */ /* 0x000fea0003800000 */
.L_x_434:
[----:B0-----:R-:W-:Y:S01]  /*ce00*/  @!P5 IMAD R3, R96, R17, R2 ;  /* 0x000000116003d224 */ /* 0x001fe200078e0202 */
[----:B------:R-:W-:Y:S04]  /*ce10*/  BSSY B1, `(.L_x_436) ;  /* 0x0000006000017945 */ /* 0x000fe80003800000 */
[----:B------:R0:W-:Y:S01]  /*ce20*/  @!P5 STG.E.U8 desc[UR36][R6.64+0x90], R3 ;  /* 0x000090030600d986 */ /* 0x0001e2000c101124 */
[----:B------:R-:W-:Y:S05]  /*ce30*/  @P0 BRA `(.L_x_437) ;  /* 0x00000000000c0947 */ /* 0x000fea0003800000 */
[----:B------:R-:W0:Y:S02]  /*ce40*/  LDG.E.U8 R16, desc[UR36][R4.64+0x91] ;  /* 0x0000912404107981 */ /* 0x000e24000c1e1100 */
[----:B0-----:R-:W-:-:S05]  /*ce50*/  PRMT R3, R16, 0x8880, RZ ;  /* 0x0000888010037816 */ /* 0x001fca00000000ff */
[----:B------:R-:W-:-:S07]  /*ce60*/  IMAD R2, R3, R18, RZ ;  /* 0x0000001203027224 */ /* 0x000fce00078e02ff */
.L_x_437:
[----:B------:R-:W-:Y:S05]  /*ce70*/  BSYNC B1 ;  /* 0x0000000000017941 */ /* 0x000fea0003800000 */
.L_x_436:
        /* <DEDUP_REMOVED lines=11> */
.L_x_439:
[----:B------:R-:W-:Y:S05]  /*cf30*/  BSYNC B1 ;  /* 0x0000000000017941 */ /* 0x000fea0003800000 */
.L_x_438:
[----:B0-----:R-:W-:Y:S01]  /*cf40*/  @!P4 IMAD R3, R98, R17, R2 ;  /* 0x000000116203c224 */ /* 0x001fe200078e0202 */
[----:B------:R-:W-:Y:S04]  /*cf50*/  BSSY B1, `(.L_x_440) ;  /* 0x0000006000017945 */ /* 0x000fe80003800000 */
[----:B------:R0:W-:Y:S01]  /*cf60*/  @!P4 STG.E.U8 desc[UR36][R8.64+0x90], R3 ;  /* 0x000090030800c986 */ /* 0x0001e2000c101124 */
[----:B------:R-:W-:Y:S05]  /*cf70*/  @P3 BRA `(.L_x_441) ;  /* 0x00000000000c3947 */ /* 0x000fea0003800000 */
[----:B------:R-:W0:Y:S02]  /*cf80*/  LDG.E.U8 R16, desc[UR36][R22.64+0x91] ;  /* 0x0000912416107981 */ /* 0x000e24000c1e1100 */
[----:B0-----:R-:W-:-:S05]  /*cf90*/  PRMT R3, R16, 0x8880, RZ ;  /* 0x0000888010037816 */ /* 0x001fca00000000ff */
[----:B------:R-:W-:-:S07]  /*cfa0*/  IMAD R2, R3, R18, RZ ;  /* 0x0000001203027224 */ /* 0x000fce00078e02ff */
.L_x_441:
[----:B------:R-:W-:Y:S05]  /*cfb0*/  BSYNC B1 ;  /* 0x0000000000017941 */ /* 0x000fea0003800000 */
.L_x_440:
[----:B------:R-:W-:Y:S01]  /*cfc0*/  @!P3 IMAD R99, R99, R17, R2 ;  /* 0x000000116363b224 */ /* 0x000fe200078e0202 */
[----:B------:R-:W-:Y:S04]  /*cfd0*/  BSSY B1, `(.L_x_442) ;  /* 0x0000006000017945 */ /* 0x000fe80003800000 */
[----:B------:R0:W-:Y:S01]  /*cfe0*/  @!P3 STG.E.U8 desc[UR36][R8.64+0x91], R99 ;  /* 0x000091630800b986 */ /* 0x0001e2000c101124 */
[----:B------:R-:W-:Y:S05]  /*cff0*/  @P5 BRA `(.L_x_443) ;  /* 0x00000000000c5947 */ /* 0x000fea0003800000 */
[----:B------:R-:W0:Y:S02]  /*d000*/  LDG.E.U8 R16, desc[UR36][R4.64+0x98] ;  /* 0x0000982404107981 */ /* 0x000e24000c1e1100 */
[----:B0-----:R-:W-:-:S05]  /*d010*/  PRMT R3, R16, 0x8880, RZ ;  /* 0x0000888010037816 */ /* 0x001fca00000000ff */
[----:B------:R-:W-:-:S07]  /*d020*/  IMAD R2, R3, R18, RZ ;  /* 0x0000001203027224 */ /* 0x000fce00078e02ff */
.L_x_443:
[----:B------:R-:W-:Y:S05]  /*d030*/  BSYNC B1 ;  /* 0x0000000000017941 */ /* 0x000fea0003800000 */
.L_x_442:
[----:B0-----:R-:W-:Y:S01]  /*d040*/  @!P5 IMAD R3, R100, R17, R2 ;  /* 0x000000116403d224 */ /* 0x001fe200078e0202 */
[----:B------:R-:W-:Y:S04]  /*d050*/  BSSY B1, `(.L_x_444) ;  /* 0x0000006000017945 */ /* 0x000fe80003800000 */
[----:B------:R0:W-:Y:S01]  /*d060*/  @!P5 STG.E.U8 desc[UR36][R6.64+0x98], R3 ;  /* 0x000098030600d986 */ /* 0x0001e2000c101124 */
[----:B------:R-:W-:Y:S05]  /*d070*/  @P0 BRA `(.L_x_445) ;  /* 0x00000000000c0947 */ /* 0x000fea0003800000 */
[----:B------:R-:W0:Y:S02]  /*d080*/  LDG.E.U8 R16, desc[UR36][R4.64+0x99] ;  /* 0x0000992404107981 */ /* 0x000e24000c1e1100 */
[----:B0-----:R-:W-:-:S05]  /*d090*/  PRMT R3, R16, 0x8880, RZ ;  /* 0x0000888010037816 */ /* 0x001fca00000000ff */
[----:B------:R-:W-:-:S07]  /*d0a0*/  IMAD R2, R3, R18, RZ ;  /* 0x0000001203027224 */ /* 0x000fce00078e02ff */
.L_x_445:
[----:B------:R-:W-:Y:S05]  /*d0b0*/  BSYNC B1 ;  /* 0x0000000000017941 */ /* 0x000fea0003800000 */
.L_x_444:
        /* <DEDUP_REMOVED lines=11> */
.L_x_447:
[----:B------:R-:W-:Y:S05]  /*d170*/  BSYNC B1 ;  /* 0x0000000000017941 */ /* 0x000fea0003800000 */
.L_x_446:
[----:B0-----:R-:W-:Y:S01]  /*d180*/  @!P4 IMAD R3, R102, R17, R2 ;  /* 0x000000116603c224 */ /* 0x001fe200078e0202 */
[----:B------:R-:W-:Y:S04]  /*d190*/  BSSY B1, `(.L_x_448) ;  /* 0x0000006000017945 */ /* 0x000fe80003800000 */
[----:B------:R0:W-:Y:S01]  /*d1a0*/  @!P4 STG.E.U8 desc[UR36][R8.64+0x98], R3 ;  /* 0x000098030800c986 */ /* 0x0001e2000c101124 */
[----:B------:R-:W-:Y:S05]  /*d1b0*/  @P3 BRA `(.L_x_449) ;  /* 0x00000000000c3947 */ /* 0x000fea0003800000 */
[----:B------:R-:W0:Y:S02]  /*d1c0*/  LDG.E.U8 R16, desc[UR36][R22.64+0x99] ;  /* 0x0000992416107981 */ /* 0x000e24000c1e1100 */
[----:B0-----:R-:W-:-:S05]  /*d1d0*/  PRMT R3, R16, 0x8880, RZ ;  /* 0x0000888010037816 */ /* 0x001fca00000000ff */
[----:B------:R-:W-:-:S07]  /*d1e0*/  IMAD R2, R3, R18, RZ ;  /* 0x0000001203027224 */ /* 0x000fce00078e02ff */
.L_x_449:
[----:B------:R-:W-:Y:S05]  /*d1f0*/  BSYNC B1 ;  /* 0x0000000000017941 */ /* 0x000fea0003800000 */
.L_x_448:
[----:B------:R-:W-:Y:S01]  /*d200*/  @!P3 IMAD R103, R103, R17, R2 ;  /* 0x000000116767b224 */ /* 0x000fe200078e0202 */
[----:B------:R-:W-:Y:S04]  /*d210*/  BSSY B1, `(.L_x_450) ;  /* 0x0000006000017945 */ /* 0x000fe80003800000 */
[----:B------:R0:W-:Y:S01]  /*d220*/  @!P3 STG.E.U8 desc[UR36][R8.64+0x99], R103 ;  /* 0x000099670800b986 */ /* 0x0001e2000c101124 */
[----:B------:R-:W-:Y:S05]  /*d230*/  @P5 BRA `(.L_x_451) ;  /* 0x00000000000c5947 */ /* 0x000fea0003800000 */
[----:B------:R-:W0:Y:S02]  /*d240*/  LDG.E.U8 R16, desc[UR36][R4.64+0xa0] ;  /* 0x0000a02404107981 */ /* 0x000e24000c1e1100 */
[----:B0-----:R-:W-:-:S05]  /*d250*/  PRMT R3, R16, 0x8880, RZ ;  /* 0x0000888010037816 */ /* 0x001fca00000000ff */
[----:B------:R-:W-:-:S07]  /*d260*/  IMAD R2, R3, R18, RZ ;  /* 0x0000001203027224 */ /* 0x000fce00078e02ff */
.L_x_451:
[----:B------:R-:W-:Y:S05]  /*d270*/  BSYNC B1 ;  /* 0x0000000000017941 */ /* 0x000fea0003800000 */
.L_x_450:
[----:B0-----:R-:W-:Y:S01]  /*d280*/  @!P5 IMAD R3, R104, R17, R2 ;  /* 0x000000116803d224 */ /* 0x001fe200078e0202 */
[----:B------:R-:W-:Y:S04]  /*d290*/  BSSY B1, `(.L_x_452) ;  /* 0x0000006000017945 */ /* 0x000fe80003800000 */
[----:B------:R0:W-:Y:S01]  /*d2a0*/  @!P5 STG.E.U8 desc[UR36][R6.64+0xa0], R3 ;  /* 0x0000a0030600d986 */ /* 0x0001e2000c101124 */
[----:B------:R-:W-:Y:S05]  /*d2b0*/  @P0 BRA `(.L_x_453) ;  /* 0x00000000000c0947 */ /* 0x000fea0003800000 */
[----:B------:R-:W0:Y:S02]  /*d2c0*/  LDG.E.U8 R16, desc[UR36][R4.64+0xa1] ;  /* 0x0000a12404107981 */ /* 0x000e24000c1e1100 */
[----:B0-----:R-:W-:-:S05]  /*d2d0*/  PRMT R3, R16, 0x8880, RZ ;  /* 0x0000888010037816 */ /* 0x001fca00000000ff */
[----:B------:R-:W-:-:S07]  /*d2e0*/  IMAD R2, R3, R18, RZ ;  /* 0x0000001203027224 */ /* 0x000fce00078e02ff */
.L_x_453:
[----:B------:R-:W-:Y:S05]  /*d2f0*/  BSYNC B1 ;  /* 0x0000000000017941 */ /* 0x000fea0003800000 */
.L_x_452:
        /* <DEDUP_REMOVED lines=11> */
.L_x_455:
[----:B------:R-:W-:Y:S05]  /*d3b0*/  BSYNC B1 ;  /* 0x0000000000017941 */ /* 0x000fea0003800000 */
.L_x_454:
[----:B0-----:R-:W-:Y:S01]  /*d3c0*/  @!P4 IMAD R3, R106, R17, R2 ;  /* 0x000000116a03c224 */ /* 0x001fe200078e0202 */
[----:B------:R-:W-:Y:S04]  /*d3d0*/  BSSY B1, `(.L_x_456) ;  /* 0x0000006000017945 */ /* 0x000fe80003800000 */
[----:B------:R0:W-:Y:S01]  /*d3e0*/  @!P4 STG.E.U8 desc[UR36][R8.64+0xa0], R3 ;  /* 0x0000a0030800c986 */ /* 0x0001e2000c101124 */
[----:B------:R-:W-:Y:S05]  /*d3f0*/  @P3 BRA `(.L_x_457) ;  /* 0x00000000000c3947 */ /* 0x000fea0003800000 */
[----:B------:R-:W0:Y:S02]  /*d400*/  LDG.E.U8 R16, desc[UR36][R22.64+0xa1] ;  /* 0x0000a12416107981 */ /* 0x000e24000c1e1100 */
[----:B0-----:R-:W-:-:S05]  /*d410*/  PRMT R3, R16, 0x8880, RZ ;  /* 0x0000888010037816 */ /* 0x001fca00000000ff */
[----:B------:R-:W-:-:S07]  /*d420*/  IMAD R2, R3, R18, RZ ;  /* 0x0000001203027224 */ /* 0x000fce00078e02ff */
.L_x_457:
[----:B------:R-:W-:Y:S05]  /*d430*/  BSYNC B1 ;  /* 0x0000000000017941 */ /* 0x000fea0003800000 */
.L_x_456:
[----:B------:R-:W-:Y:S01]  /*d440*/  @!P3 IMAD R107, R107, R17, R2 ;  /* 0x000000116b6bb224 */ /* 0x000fe200078e0202 */
[----:B------:R-:W-:Y:S04]  /*d450*/  BSSY B1, `(.L_x_458) ;  /* 0x0000006000017945 */ /* 0x000fe80003800000 */
[----:B------:R0:W-:Y:S01]  /*d460*/  @!P3 STG.E.U8 desc[UR36][R8.64+0xa1], R107 ;  /* 0x0000a16b0800b986 */ /* 0x0001e2000c101124 */
[----:B------:R-:W-:Y:S05]  /*d470*/  @P5 BRA `(.L_x_459) ;  /* 0x00000000000c5947 */ /* 0x000fea0003800000 */
[----:B------:R-:W0:Y:S02]  /*d480*/  LDG.E.U8 R16, desc[UR36][R4.64+0xa8] ;  /* 0x0000a82404107981 */ /* 0x000e24000c1e1100 */
[----:B0-----:R-:W-:-:S05]  /*d490*/  PRMT R3, R16, 0x8880, RZ ;  /* 0x0000888010037816 */ /* 0x001fca00000000ff */
[----:B------:R-:W-:-:S07]  /*d4a0*/  IMAD R2, R3, R18, RZ ;  /* 0x0000001203027224 */ /* 0x000fce00078e02ff */
.L_x_459:
[----:B------:R-:W-:Y:S05]  /*d4b0*/  BSYNC B1 ;  /* 0x0000000000017941 */ /* 0x000fea0003800000 */
.L_x_458:
[----:B0-----:R-:W-:Y:S01]  /*d4c0*/  @!P5 IMAD R3, R108, R17, R2 ;  /* 0x000000116c03d224 */ /* 0x001fe200078e0202 */
[----:B------:R-:W-:Y:S04]  /*d4d0*/  BSSY B1, `(.L_x_460) ;  /* 0x0000006000017945 */ /* 0x000fe80003800000 */
[----:B------:R0:W-:Y:S01]  /*d4e0*/  @!P5 STG.E.U8 desc[UR36][R6.64+0xa8], R3 ;  /* 0x0000a8030600d986 */ /* 0x0001e2000c101124 */
[----:B------:R-:W-:Y:S05]  /*d4f0*/  @P0 BRA `(.L_x_461) ;  /* 0x00000000000c0947 */ /* 0x000fea0003800000 */
[----:B------:R-:W0:Y:S02]  /*d500*/  LDG.E.U8 R16, desc[UR36][R4.64+0xa9] ;  /* 0x0000a92404107981 */ /* 0x000e24000c1e1100 */
[----:B0-----:R-:W-:-:S05]  /*d510*/  PRMT R3, R16, 0x8880, RZ ;  /* 0x0000888010037816 */ /* 0x001fca00000000ff */
[----:B------:R-:W-:-:S07]  /*d520*/  IMAD R2, R3, R18, RZ ;  /* 0x0000001203027224 */ /* 0x000fce00078e02ff */
.L_x_461:
[----:B------:R-:W-:Y:S05]  /*d530*/  BSYNC B1 ;  /* 0x0000000000017941 */ /* 0x000fea0003800000 */
.L_x_460:
        /* <DEDUP_REMOVED lines=11> */
.L_x_463:
[----:B------:R-:W-:Y:S05]  /*d5f0*/  BSYNC B1 ;  /* 0x0000000000017941 */ /* 0x000fea0003800000 */
.L_x_462:
[----:B0-----:R-:W-:Y:S01]  /*d600*/  @!P4 IMAD R3, R110, R17, R2 ;  /* 0x000000116e03c224 */ /* 0x001fe200078e0202 */
[----:B------:R-:W-:Y:S04]  /*d610*/  BSSY B1, `(.L_x_464) ;  /* 0x0000006000017945 */ /* 0x000fe80003800000 */
[----:B------:R0:W-:Y:S01]  /*d620*/  @!P4 STG.E.U8 desc[UR36][R8.64+0xa8], R3 ;  /* 0x0000a8030800c986 */ /* 0x0001e2000c101124 */
[----:B------:R-:W-:Y:S05]  /*d630*/  @P3 BRA `(.L_x_465) ;  /* 0x00000000000c3947 */ /* 0x000fea0003800000 */
[----:B------:R-:W0:Y:S02]  /*d640*/  LDG.E.U8 R16, desc[UR36][R22.64+0xa9] ;  /* 0x0000a92416107981 */ /* 0x000e24000c1e1100 */
[----:B0-----:R-:W-:-:S05]  /*d650*/  PRMT R3, R16, 0x8880, RZ ;  /* 0x0000888010037816 */ /* 0x001fca00000000ff */
[----:B------:R-:W-:-:S07]  /*d660*/  IMAD R2, R3, R18, RZ ;  /* 0x0000001203027224 */ /* 0x000fce00078e02ff */
.L_x_465:
[----:B------:R-:W-:Y:S05]  /*d670*/  BSYNC B1 ;  /* 0x0000000000017941 */ /* 0x000fea0003800000 */
.L_x_464:
[----:B------:R-:W-:Y:S01]  /*d680*/  @!P3 IMAD R111, R111, R17, R2 ;  /* 0x000000116f6fb224 */ /* 0x000fe200078e0202 */
[----:B------:R-:W-:Y:S04]  /*d690*/  BSSY B1, `(.L_x_466) ;  /* 0x0000006000017945 */ /* 0x000fe80003800000 */
[----:B------:R0:W-:Y:S01]  /*d6a0*/  @!P3 STG.E.U8 desc[UR36][R8.64+0xa9], R111 ;  /* 0x0000a96f0800b986 */ /* 0x0001e2000c101124 */
[----:B------:R-:W-:Y:S05]  /*d6b0*/  @P5 BRA `(.L_x_467) ;  /* 0x00000000000c5947 */ /* 0x000fea0003800000 */
[----:B------:R-:W0:Y:S02]  /*d6c0*/  LDG.E.U8 R16, desc[UR36][R4.64+0xb0] ;  /* 0x0000b02404107981 */ /* 0x000e24000c1e1100 */
[----:B0-----:R-:W-:-:S05]  /*d6d0*/  PRMT R3, R16, 0x8880, RZ ;  /* 0x0000888010037816 */ /* 0x001fca00000000ff */
[----:B------:R-:W-:-:S07]  /*d6e0*/  IMAD R2, R3, R18, RZ ;  /* 0x0000001203027224 */ /* 0x000fce00078e02ff */
.L_x_467:
[----:B------:R-:W-:Y:S05]  /*d6f0*/  BSYNC B1 ;  /* 0x0000000000017941 */ /* 0x000fea0003800000 */
.L_x_466:
[----:B0-----:R-:W-:Y:S01]  /*d700*/  @!P5 IMAD R3, R112, R17, R2 ;  /* 0x000000117003d224 */ /* 0x001fe200078e0202 */
[----:B------:R-:W-:Y:S04]  /*d710*/  BSSY B1, `(.L_x_468) ;  /* 0x0000006000017945 */ /* 0x000fe80003800000 */
[----:B------:R0:W-:Y:S01]  /*d720*/  @!P5 STG.E.U8 desc[UR36][R6.64+0xb0], R3 ;  /* 0x0000b0030600d986 */ /* 0x0001e2000c101124 */
[----:B------:R-:W-:Y:S05]  /*d730*/  @P0 BRA `(.L_x_469) ;  /* 0x00000000000c0947 */ /* 0x000fea0003800000 */
[----:B------:R-:W0:Y:S02]  /*d740*/  LDG.E.U8 R16, desc[UR36][R4.64+0xb1] ;  /* 0x0000b12404107981 */ /* 0x000e24000c1e1100 */
[----:B0-----:R-:W-:-:S05]  /*d750*/  PRMT R3, R16, 0x8880, RZ ;  /* 0x0000888010037816 */ /* 0x001fca00000000ff */
[----:B------:R-:W-:-:S07]  /*d760*/  IMAD R2, R3, R18, RZ ;  /* 0x0000001203027224 */ /* 0x000fce00078e02ff */
.L_x_469:
[----:B------:R-:W-:Y:S05]  /*d770*/  BSYNC B1 ;  /* 0x0000000000017941 */ /* 0x000fea0003800000 */
.L_x_468:
        /* <DEDUP_REMOVED lines=11> */
.L_x_471:
[----:B------:R-:W-:Y:S05]  /*d830*/  BSYNC B1 ;  /* 0x0000000000017941 */ /* 0x000fea0003800000 */
.L_x_470:
[----:B0-----:R-:W-:Y:S01]  /*d840*/  @!P4 IMAD R3, R114, R17, R2 ;  /* 0x000000117203c224 */ /* 0x001fe200078e0202 */
[----:B------:R-:W-:Y:S04]  /*d850*/  BSSY B1, `(.L_x_472) ;  /* 0x0000006000017945 */ /* 0x000fe80003800000 */
[----:B------:R0:W-:Y:S01]  /*d860*/  @!P4 STG.E.U8 desc[UR36][R8.64+0xb0], R3 ;  /* 0x0000b0030800c986 */ /* 0x0001e2000c101124 */
[----:B------:R-:W-:Y:S05]  /*d870*/  @P3 BRA `(.L_x_473) ;  /* 0x00000000000c3947 */ /* 0x000fea0003800000 */
[----:B------:R-:W0:Y:S02]  /*d880*/  LDG.E.U8 R16, desc[UR36][R22.64+0xb1] ;  /* 0x0000b12416107981 */ /* 0x000e24000c1e1100 */
[----:B0-----:R-:W-:-:S05]  /*d890*/  PRMT R3, R16, 0x8880, RZ ;  /* 0x0000888010037816 */ /* 0x001fca00000000ff */
[----:B------:R-:W-:-:S07]  /*d8a0*/  IMAD R2, R3, R18, RZ ;  /* 0x0000001203027224 */ /* 0x000fce00078e02ff */
.L_x_473:
[----:B------:R-:W-:Y:S05]  /*d8b0*/  BSYNC B1 ;  /* 0x0000000000017941 */ /* 0x000fea0003800000 */
.L_x_472:
[----:B------:R-:W-:Y:S01]  /*d8c0*/  @!P3 IMAD R115, R115, R17, R2 ;  /* 0x000000117373b224 */ /* 0x000fe200078e0202 */
[----:B------:R-:W-:Y:S04]  /*d8d0*/  BSSY B1, `(.L_x_474) ;  /* 0x0000006000017945 */ /* 0x000fe80003800000 */
[----:B------:R0:W-:Y:S01]  /*d8e0*/  @!P3 STG.E.U8 desc[UR36][R8.64+0xb1], R115 ;  /* 0x0000b1730800b986 */ /* 0x0001e2000c101124 */
[----:B------:R-:W-:Y:S05]  /*d8f0*/  @P5 BRA `(.L_x_475) ;  /* 0x00000000000c5947 */ /* 0x000fea0003800000 */
[----:B------:R-:W0:Y:S02]  /*d900*/  LDG.E.U8 R16, desc[UR36][R4.64+0xb8] ;  /* 0x0000b82404107981 */ /* 0x000e24000c1e1100 */
[----:B0-----:R-:W-:-:S05]  /*d910*/  PRMT R3, R16, 0x8880, RZ ;  /* 0x0000888010037816 */ /* 0x001fca00000000ff */
[----:B------:R-:W-:-:S07]  /*d920*/  IMAD R2, R3, R18, RZ ;  /* 0x0000001203027224 */ /* 0x000fce00078e02ff */
.L_x_475:
[----:B------:R-:W-:Y:S05]  /*d930*/  BSYNC B1 ;  /* 0x0000000000017941 */ /* 0x000fea0003800000 */
.L_x_474:
[----:B0-----:R-:W-:Y:S01]  /*d940*/  @!P5 IMAD R3, R116, R17, R2 ;  /* 0x000000117403d224 */ /* 0x001fe200078e0202 */
[----:B------:R-:W-:Y:S04]  /*d950*/  BSSY B1, `(.L_x_476) ;  /* 0x0000006000017945 */ /* 0x000fe80003800000 */
[----:B------:R0:W-:Y:S01]  /*d960*/  @!P5 STG.E.U8 desc[UR36][R6.64+0xb8], R3 ;  /* 0x0000b8030600d986 */ /* 0x0001e2000c101124 */
[----:B------:R-:W-:Y:S05]  /*d970*/  @P0 BRA `(.L_x_477) ;  /* 0x00000000000c0947 */ /* 0x000fea0003800000 */
[----:B------:R-:W0:Y:S02]  /*d980*/  LDG.E.U8 R16, desc[UR36][R4.64+0xb9] ;  /* 0x0000b92404107981 */ /* 0x000e24000c1e1100 */
[----:B0-----:R-:W-:-:S05]  /*d990*/  PRMT R3, R16, 0x8880, RZ ;  /* 0x0000888010037816 */ /* 0x001fca00000000ff */
[----:B------:R-:W-:-:S07]  /*d9a0*/  IMAD R2, R3, R18, RZ ;  /* 0x0000001203027224 */ /* 0x000fce00078e02ff */
.L_x_477:
[----:B------:R-:W-:Y:S05]  /*d9b0*/  BSYNC B1 ;  /* 0x0000000000017941 */ /* 0x000fea0003800000 */
.L_x_476:
        /* <DEDUP_REMOVED lines=11> */
.L_x_479:
[----:B------:R-:W-:Y:S05]  /*da70*/  BSYNC B1 ;  /* 0x0000000000017941 */ /* 0x000fea0003800000 */
.L_x_478:
[----:B0-----:R-:W-:Y:S01]  /*da80*/  @!P4 IMAD R3, R118, R17, R2 ;  /* 0x000000117603c224 */ /* 0x001fe200078e0202 */
[----:B------:R-:W-:Y:S04]  /*da90*/  BSSY B1, `(.L_x_480) ;  /* 0x0000006000017945 */ /* 0x000fe80003800000 */
[----:B------:R0:W-:Y:S01]  /*daa0*/  @!P4 STG.E.U8 desc[UR36][R8.64+0xb8], R3 ;  /* 0x0000b8030800c986 */ /* 0x0001e2000c101124 */
[----:B------:R-:W-:Y:S05]  /*dab0*/  @P3 BRA `(.L_x_481) ;  /* 0x00000000000c3947 */ /* 0x000fea0003800000 */
[----:B------:R-:W0:Y:S02]  /*dac0*/  LDG.E.U8 R16, desc[UR36][R22.64+0xb9] ;  /* 0x0000b92416107981 */ /* 0x000e24000c1e1100 */
[----:B0-----:R-:W-:-:S05]  /*dad0*/  PRMT R3, R16, 0x8880, RZ ;  /* 0x0000888010037816 */ /* 0x001fca00000000ff */
[----:B------:R-:W-:-:S07]  /*dae0*/  IMAD R2, R3, R18, RZ ;  /* 0x0000001203027224 */ /* 0x000fce00078e02ff */
.L_x_481:
[----:B------:R-:W-:Y:S05]  /*daf0*/  BSYNC B1 ;  /* 0x0000000000017941 */ /* 0x000fea0003800000 */
.L_x_480:
[----:B------:R-:W-:Y:S01]  /*db00*/  @!P3 IMAD R119, R119, R17, R2 ;  /* 0x000000117777b224 */ /* 0x000fe200078e0202 */
[----:B------:R-:W-:Y:S04]  /*db10*/  BSSY B1, `(.L_x_482) ;  /* 0x0000006000017945 */ /* 0x000fe80003800000 */
[----:B------:R0:W-:Y:S01]  /*db20*/  @!P3 STG.E.U8 desc[UR36][R8.64+0xb9], R119 ;  /* 0x0000b9770800b986 */ /* 0x0001e2000c101124 */
[----:B------:R-:W-:Y:S05]  /*db30*/  @P5 BRA `(.L_x_483) ;  /* 0x00000000000c5947 */ /* 0x000fea0003800000 */
[----:B------:R-:W0:Y:S02]  /*db40*/  LDG.E.U8 R16, desc[UR36][R4.64+0xc0] ;  /* 0x0000c02404107981 */ /* 0x000e24000c1e1100 */
[----:B0-----:R-:W-:-:S05]  /*db50*/  PRMT R3, R16, 0x8880, RZ ;  /* 0x0000888010037816 */ /* 0x001fca00000000ff */
[----:B------:R-:W-:-:S07]  /*db60*/  IMAD R2, R3, R18, RZ ;  /* 0x0000001203027224 */ /* 0x000fce00078e02ff */
.L_x_483:
[----:B------:R-:W-:Y:S05]  /*db70*/  BSYNC B1 ;  /* 0x0000000000017941 */ /* 0x000fea0003800000 */
.L_x_482:
[----:B0-----:R-:W-:Y:S01]  /*db80*/  @!P5 IMAD R3, R120, R17, R2 ;  /* 0x000000117803d224 */ /* 0x001fe200078e0202 */
[----:B------:R-:W-:Y:S04]  /*db90*/  BSSY B1, `(.L_x_484) ;  /* 0x0000006000017945 */ /* 0x000fe80003800000 */
[----:B------:R0:W-:Y:S01]  /*dba0*/  @!P5 STG.E.U8 desc[UR36][R6.64+0xc0], R3 ;  /* 0x0000c0030600d986 */ /* 0x0001e2000c101124 */
[----:B------:R-:W-:Y:S05]  /*dbb0*/  @P0 BRA `(.L_x_485) ;  /* 0x00000000000c0947 */ /* 0x000fea0003800000 */
[----:B------:R-:W0:Y:S02]  /*dbc0*/  LDG.E.U8 R16, desc[UR36][R4.64+0xc1] ;  /* 0x0000c12404107981 */ /* 0x000e24000c1e1100 */
[----:B0-----:R-:W-:-:S05]  /*dbd0*/  PRMT R3, R16, 0x8880, RZ ;  /* 0x0000888010037816 */ /* 0x001fca00000000ff */
[----:B------:R-:W-:-:S07]  /*dbe0*/  IMAD R2, R3, R18, RZ ;  /* 0x0000001203027224 */ /* 0x000fce00078e02ff */
.L_x_485:
[----:B------:R-:W-:Y:S05]  /*dbf0*/  BSYNC B1 ;  /* 0x0000000000017941 */ /* 0x000fea0003800000 */
.L_x_484:
        /* <DEDUP_REMOVED lines=11> */
.L_x_487:
[----:B------:R-:W-:Y:S05]  /*dcb0*/  BSYNC B1 ;  /* 0x0000000000017941 */ /* 0x000fea0003800000 */
.L_x_486:
[----:B0-----:R-:W-:Y:S01]  /*dcc0*/  @!P4 IMAD R3, R122, R17, R2 ;  /* 0x000000117a03c224 */ /* 0x001fe200078e0202 */
[----:B------:R-:W-:Y:S04]  /*dcd0*/  BSSY B1, `(.L_x_488) ;  /* 0x0000006000017945 */ /* 0x000fe80003800000 */
[----:B------:R0:W-:Y:S01]  /*dce0*/  @!P4 STG.E.U8 desc[UR36][R8.64+0xc0], R3 ;  /* 0x0000c0030800c986 */ /* 0x0001e2000c101124 */
[----:B------:R-:W-:Y:S05]  /*dcf0*/  @P3 BRA `(.L_x_489) ;  /* 0x00000000000c3947 */ /* 0x000fea0003800000 */
[----:B------:R-:W0:Y:S02]  /*dd00*/  LDG.E.U8 R16, desc[UR36][R22.64+0xc1] ;  /* 0x0000c12416107981 */ /* 0x000e24000c1e1100 */
[----:B0-----:R-:W-:-:S05]  /*dd10*/  PRMT R3, R16, 0x8880, RZ ;  /* 0x0000888010037816 */ /* 0x001fca00000000ff */
[----:B------:R-:W-:-:S07]  /*dd20*/  IMAD R2, R3, R18, RZ ;  /* 0x0000001203027224 */ /* 0x000fce00078e02ff */
.L_x_489:
[----:B------:R-:W-:Y:S05]  /*dd30*/  BSYNC B1 ;  /* 0x0000000000017941 */ /* 0x000fea0003800000 */
.L_x_488:
[----:B------:R-:W-:Y:S01]  /*dd40*/  @!P3 IMAD R123, R123, R17, R2 ;  /* 0x000000117b7bb224 */ /* 0x000fe200078e0202 */
[----:B------:R-:W-:Y:S04]  /*dd50*/  BSSY B1, `(.L_x_490) ;  /* 0x0000006000017945 */ /* 0x000fe80003800000 */
[----:B------:R0:W-:Y:S01]  /*dd60*/  @!P3 STG.E.U8 desc[UR36][R8.64+0xc1], R123 ;  /* 0x0000c17b0800b986 */ /* 0x0001e2000c101124 */
[----:B------:R-:W-:Y:S05]  /*dd70*/  @P5 BRA `(.L_x_491) ;  /* 0x00000000000c5947 */ /* 0x000fea0003800000 */
[----:B------:R-:W0:Y:S02]  /*dd80*/  LDG.E.U8 R16, desc[UR36][R4.64+0xc8] ;  /* 0x0000c82404107981 */ /* 0x000e24000c1e1100 */
[----:B0-----:R-:W-:-:S05]  /*dd90*/  PRMT R3, R16, 0x8880, RZ ;  /* 0x0000888010037816 */ /* 0x001fca00000000ff */
[----:B------:R-:W-:-:S07]  /*dda0*/  IMAD R2, R3, R18, RZ ;  /* 0x0000001203027224 */ /* 0x000fce00078e02ff */
.L_x_491:
[----:B------:R-:W-:Y:S05]  /*ddb0*/  BSYNC B1 ;  /* 0x0000000000017941 */ /* 0x000fea0003800000 */
.L_x_490:
[----:B0-----:R-:W-:Y:S01]  /*ddc0*/  @!P5 IMAD R3, R124, R17, R2 ;  /* 0x000000117c03d224 */ /* 0x001fe200078e0202 */
[----:B------:R-:W-:Y:S04]  /*ddd0*/  BSSY B1, `(.L_x_492) ;  /* 0x0000006000017945 */ /* 0x000fe80003800000 */
[----:B------:R0:W-:Y:S01]  /*dde0*/  @!P5 STG.E.U8 desc[UR36][R6.64+0xc8], R3 ;  /* 0x0000c8030600d986 */ /* 0x0001e2000c101124 */
[----:B------:R-:W-:Y:S05]  /*ddf0*/  @P0 BRA `(.L_x_493) ;  /* 0x00000000000c0947 */ /* 0x000fea0003800000 */
[----:B------:R-:W0:Y:S02]  /*de00*/  LDG.E.U8 R16, desc[UR36][R4.64+0xc9] ;  /* 0x0000c92404107981 */ /* 0x000e24000c1e1100 */
[----:B0-----:R-:W-:-:S05]  /*de10*/  PRMT R3, R16, 0x8880, RZ ;  /* 0x0000888010037816 */ /* 0x001fca00000000ff */
[----:B------:R-:W-:-:S07]  /*de20*/  IMAD R2, R3, R18, RZ ;  /* 0x0000001203027224 */ /* 0x000fce00078e02ff */
.L_x_493:
[----:B------:R-:W-:Y:S05]  /*de30*/  BSYNC B1 ;  /* 0x0000000000017941 */ /* 0x000fea0003800000 */
.L_x_492:
        /* <DEDUP_REMOVED lines=11> */
.L_x_495:
[----:B------:R-:W-:Y:S05]  /*def0*/  BSYNC B1 ;  /* 0x0000000000017941 */ /* 0x000fea0003800000 */
.L_x_494:
[----:B0-----:R-:W-:Y:S01]  /*df00*/  @!P4 IMAD R3, R126, R17, R2 ;  /* 0x000000117e03c224 */ /* 0x001fe200078e0202 */
[----:B------:R-:W-:Y:S04]  /*df10*/  BSSY B1, `(.L_x_496) ;  /* 0x0000006000017945 */ /* 0x000fe80003800000 */
[----:B------:R0:W-:Y:S01]  /*df20*/  @!P4 STG.E.U8 desc[UR36][R8.64+0xc8], R3 ;  /* 0x0000c8030800c986 */ /* 0x0001e2000c101124 */
[----:B------:R-:W-:Y:S05]  /*df30*/  @P3 BRA `(.L_x_497) ;  /* 0x00000000000c3947 */ /* 0x000fea0003800000 */
[----:B------:R-:W0:Y:S02]  /*df40*/  LDG.E.U8 R16, desc[UR36][R22.64+0xc9] ;  /* 0x0000c92416107981 */ /* 0x000e24000c1e1100 */
[----:B0-----:R-:W-:-:S05]  /*df50*/  PRMT R3, R16, 0x8880, RZ ;  /* 0x0000888010037816 */ /* 0x001fca00000000ff */
[----:B------:R-:W-:-:S07]  /*df60*/  IMAD R2, R3, R18, RZ ;  /* 0x0000001203027224 */ /* 0x000fce00078e02ff */
.L_x_497:
[----:B------:R-:W-:Y:S05]  /*df70*/  BSYNC B1 ;  /* 0x0000000000017941 */ /* 0x000fea0003800000 */
.L_x_496:
[----:B------:R-:W-:Y:S01]  /*df80*/  @!P3 IMAD R127, R127, R17, R2 ;  /* 0x000000117f7fb224 */ /* 0x000fe200078e0202 */
[----:B------:R-:W-:Y:S04]  /*df90*/  BSSY B1, `(.L_x_498) ;  /* 0x0000006000017945 */ /* 0x000fe80003800000 */
[----:B------:R0:W-:Y:S01]  /*dfa0*/  @!P3 STG.E.U8 desc[UR36][R8.64+0xc9], R127 ;  /* 0x0000c97f0800b986 */ /* 0x0001e2000c101124 */
[----:B------:R-:W-:Y:S05]  /*dfb0*/  @P5 BRA `(.L_x_499) ;  /* 0x00000000000c5947 */ /* 0x000fea0003800000 */
[----:B------:R-:W0:Y:S02]  /*dfc0*/  LDG.E.U8 R16, desc[UR36][R4.64+0xd0] ;  /* 0x0000d02404107981 */ /* 0x000e24000c1e1100 */
[----:B0-----:R-:W-:-:S05]  /*dfd0*/  PRMT R3, R16, 0x8880, RZ ;  /* 0x0000888010037816 */ /* 0x001fca00000000ff */
[----:B------:R-:W-:-:S07]  /*dfe0*/  IMAD R2, R3, R18, RZ ;  /* 0x0000001203027224 */ /* 0x000fce00078e02ff */
.L_x_499:
[----:B------:R-:W-:Y:S05]  /*dff0*/  BSYNC B1 ;  /* 0x0000000000017941 */ /* 0x000fea0003800000 */
.L_x_498:
[----:B0-----:R-:W-:Y:S01]  /*e000*/  @!P5 IMAD R3, R128, R17, R2 ;  /* 0x000000118003d224 */ /* 0x001fe200078e0202 */
[----:B------:R-:W-:Y:S04]  /*e010*/  BSSY B1, `(.L_x_500) ;  /* 0x0000006000017945 */ /* 0x000fe80003800000 */
[----:B------:R0:W-:Y:S01]  /*e020*/  @!P5 STG.E.U8 desc[UR36][R6.64+0xd0], R3 ;  /* 0x0000d0030600d986 */ /* 0x0001e2000c101124 */
[----:B------:R-:W-:Y:S05]  /*e030*/  @P0 BRA `(.L_x_501) ;  /* 0x00000000000c0947 */ /* 0x000fea0003800000 */
[----:B------:R-:W0:Y:S02]  /*e040*/  LDG.E.U8 R16, desc[UR36][R4.64+0xd1] ;  /* 0x0000d12404107981 */ /* 0x000e24000c1e1100 */
[----:B0-----:R-:W-:-:S05]  /*e050*/  PRMT R3, R16, 0x8880, RZ ;  /* 0x0000888010037816 */ /* 0x001fca00000000ff */
[----:B------:R-:W-:-:S07]  /*e060*/  IMAD R2, R3, R18, RZ ;  /* 0x0000001203027224 */ /* 0x000fce00078e02ff */
.L_x_501:
[----:B------:R-:W-:Y:S05]  /*e070*/  BSYNC B1 ;  /* 0x0000000000017941 */ /* 0x000fea0003800000 */
.L_x_500:
        /* <DEDUP_REMOVED lines=11> */
.L_x_503:
[----:B------:R-:W-:Y:S05]  /*e130*/  BSYNC B1 ;  /* 0x0000000000017941 */ /* 0x000fea0003800000 */
.L_x_502:
[----:B0-----:R-:W-:Y:S01]  /*e140*/  @!P4 IMAD R3, R130, R17, R2 ;  /* 0x000000118203c224 */ /* 0x001fe200078e0202 */
[----:B------:R-:W-:Y:S04]  /*e150*/  BSSY B1, `(.L_x_504) ;  /* 0x0000006000017945 */ /* 0x000fe80003800000 */
[----:B------:R0:W-:Y:S01]  /*e160*/  @!P4 STG.E.U8 desc[UR36][R8.64+0xd0], R3 ;  /* 0x0000d0030800c986 */ /* 0x0001e2000c101124 */
[----:B------:R-:W-:Y:S05]  /*e170*/  @P3 BRA `(.L_x_505) ;  /* 0x00000000000c3947 */ /* 0x000fea0003800000 */
[----:B------:R-:W0:Y:S02]  /*e180*/  LDG.E.U8 R16, desc[UR36][R22.64+0xd1] ;  /* 0x0000d12416107981 */ /* 0x000e24000c1e1100 */
[----:B0-----:R-:W-:-:S05]  /*e190*/  PRMT R3, R16, 0x8880, RZ ;  /* 0x0000888010037816 */ /* 0x001fca00000000ff */
[----:B------:R-:W-:-:S07]  /*e1a0*/  IMAD R2, R3, R18, RZ ;  /* 0x0000001203027224 */ /* 0x000fce00078e02ff */
.L_x_505:
[----:B------:R-:W-:Y:S05]  /*e1b0*/  BSYNC B1 ;  /* 0x0000000000017941 */ /* 0x000fea0003800000 */
.L_x_504:
[----:B------:R-:W-:Y:S01]  /*e1c0*/  @!P3 IMAD R131, R131, R17, R2 ;  /* 0x000000118383b224 */ /* 0x000fe200078e0202 */
[----:B------:R-:W-:Y:S04]  /*e1d0*/  BSSY B1, `(.L_x_506) ;  /* 0x0000006000017945 */ /* 0x000fe80003800000 */
[----:B------:R0:W-:Y:S01]  /*e1e0*/  @!P3 STG.E.U8 desc[UR36][R8.64+0xd1], R131 ;  /* 0x0000d1830800b986 */ /* 0x0001e2000c101124 */
[----:B------:R-:W-:Y:S05]  /*e1f0*/  @P5 BRA `(.L_x_507) ;  /* 0x00000000000c5947 */ /* 0x000fea0003800000 */
[----:B------:R-:W0:Y:S02]  /*e200*/  LDG.E.U8 R16, desc[UR36][R4.64+0xd8] ;  /* 0x0000d82404107981 */ /* 0x000e24000c1e1100 */
[----:B0-----:R-:W-:-:S05]  /*e210*/  PRMT R3, R16, 0x8880, RZ ;  /* 0x0000888010037816 */ /* 0x001fca00000000ff */
[----:B------:R-:W-:-:S07]  /*e220*/  IMAD R2, R3, R18, RZ ;  /* 0x0000001203027224 */ /* 0x000fce00078e02ff */
.L_x_507:
[----:B------:R-:W-:Y:S05]  /*e230*/  BSYNC B1 ;  /* 0x0000000000017941 */ /* 0x000fea0003800000 */
.L_x_506:
[----:B0-----:R-:W-:Y:S01]  /*e240*/  @!P5 IMAD R3, R132, R17, R2 ;  /* 0x000000118403d224 */ /* 0x001fe200078e0202 */
[----:B------:R-:W-:Y:S04]  /*e250*/  BSSY B1, `(.L_x_508) ;  /* 0x0000006000017945 */ /* 0x000fe80003800000 */
[----:B------:R0:W-:Y:S01]  /*e260*/  @!P5 STG.E.U8 desc[UR36][R6.64+0xd8], R3 ;  /* 0x0000d8030600d986 */ /* 0x0001e2000c101124 */
[----:B------:R-:W-:Y:S05]  /*e270*/  @P0 BRA `(.L_x_509) ;  /* 0x00000000000c0947 */ /* 0x000fea0003800000 */
[----:B------:R-:W0:Y:S02]  /*e280*/  LDG.E.U8 R16, desc[UR36][R4.64+0xd9] ;  /* 0x0000d92404107981 */ /* 0x000e24000c1e1100 */
[----:B0-----:R-:W-:-:S05]  /*e290*/  PRMT R3, R16, 0x8880, RZ ;  /* 0x0000888010037816 */ /* 0x001fca00000000ff */
[----:B------:R-:W-:-:S07]  /*e2a0*/  IMAD R2, R3, R18, RZ ;  /* 0x0000001203027224 */ /* 0x000fce00078e02ff */
.L_x_509:
[----:B------:R-:W-:Y:S05]  /*e2b0*/  BSYNC B1 ;  /* 0x0000000000017941 */ /* 0x000fea0003800000 */
.L_x_508:
        /* <DEDUP_REMOVED lines=11> */
.L_x_511:
[----:B------:R-:W-:Y:S05]  /*e370*/  BSYNC B1 ;  /* 0x0000000000017941 */ /* 0x000fea0003800000 */
.L_x_510:
[----:B0-----:R-:W-:Y:S01]  /*e380*/  @!P4 IMAD R3, R134, R17, R2 ;  /* 0x000000118603c224 */ /* 0x001fe200078e0202 */
[----:B------:R-:W-:Y:S04]  /*e390*/  BSSY B1, `(.L_x_512) ;  /* 0x0000006000017945 */ /* 0x000fe80003800000 */
[----:B------:R0:W-:Y:S01]  /*e3a0*/  @!P4 STG.E.U8 desc[UR36][R8.64+0xd8], R3 ;  /* 0x0000d8030800c986 */ /* 0x0001e2000c101124 */
[----:B------:R-:W-:Y:S05]  /*e3b0*/  @P3 BRA `(.L_x_513) ;  /* 0x00000000000c3947 */ /* 0x000fea0003800000 */
[----:B------:R-:W0:Y:S02]  /*e3c0*/  LDG.E.U8 R16, desc[UR36][R22.64+0xd9] ;  /* 0x0000d92416107981 */ /* 0x000e24000c1e1100 */
[----:B0-----:R-:W-:-:S05]  /*e3d0*/  PRMT R3, R16, 0x8880, RZ ;  /* 0x0000888010037816 */ /* 0x001fca00000000ff */
[----:B------:R-:W-:-:S07]  /*e3e0*/  IMAD R2, R3, R18, RZ ;  /* 0x0000001203027224 */ /* 0x000fce00078e02ff */
.L_x_513:
[----:B------:R-:W-:Y:S05]  /*e3f0*/  BSYNC B1 ;  /* 0x0000000000017941 */ /* 0x000fea0003800000 */
.L_x_512:
[----:B------:R-:W-:Y:S01]  /*e400*/  @!P3 IMAD R135, R135, R17, R2 ;  /* 0x000000118787b224 */ /* 0x000fe200078e0202 */
[----:B------:R-:W-:Y:S04]  /*e410*/  BSSY B1, `(.L_x_514) ;  /* 0x0000006000017945 */ /* 0x000fe80003800000 */
[----:B------:R0:W-:Y:S01]  /*e420*/  @!P3 STG.E.U8 desc[UR36][R8.64+0xd9], R135 ;  /* 0x0000d9870800b986 */ /* 0x0001e2000c101124 */
[----:B------:R-:W-:Y:S05]  /*e430*/  @P5 BRA `(.L_x_515) ;  /* 0x00000000000c5947 */ /* 0x000fea0003800000 */
[----:B------:R-:W0:Y:S02]  /*e440*/  LDG.E.U8 R16, desc[UR36][R4.64+0xe0] ;  /* 0x0000e02404107981 */ /* 0x000e24000c1e1100 */
[----:B0-----:R-:W-:-:S05]  /*e450*/  PRMT R3, R16, 0x8880, RZ ;  /* 0x0000888010037816 */ /* 0x001fca00000000ff */
[----:B------:R-:W-:-:S07]  /*e460*/  IMAD R2, R3, R18, RZ ;  /* 0x0000001203027224 */ /* 0x000fce00078e02ff */
.L_x_515:
[----:B------:R-:W-:Y:S05]  /*e470*/  BSYNC B1 ;  /* 0x0000000000017941 */ /* 0x000fea0003800000 */
.L_x_514:
[----:B0-----:R-:W-:Y:S01]  /*e480*/  @!P5 IMAD R3, R136, R17, R2 ;  /* 0x000000118803d224 */ /* 0x001fe200078e0202 */
[----:B------:R-:W-:Y:S04]  /*e490*/  BSSY B1, `(.L_x_516) ;  /* 0x0000006000017945 */ /* 0x000fe80003800000 */
[----:B------:R0:W-:Y:S01]  /*e4a0*/  @!P5 STG.E.U8 desc[UR36][R6.64+0xe0], R3 ;  /* 0x0000e0030600d986 */ /* 0x0001e2000c101124 */
[----:B------:R-:W-:Y:S05]  /*e4b0*/  @P0 BRA `(.L_x_517) ;  /* 0x00000000000c0947 */ /* 0x000fea0003800000 */
[----:B------:R-:W0:Y:S02]  /*e4c0*/  LDG.E.U8 R16, desc[UR36][R4.64+0xe1] ;  /* 0x0000e12404107981 */ /* 0x000e24000c1e1100 */
[----:B0-----:R-:W-:-:S05]  /*e4d0*/  PRMT R3, R16, 0x8880, RZ ;  /* 0x0000888010037816 */ /* 0x001fca00000000ff */
[----:B------:R-:W-:-:S07]  /*e4e0*/  IMAD R2, R3, R18, RZ ;  /* 0x0000001203027224 */ /* 0x000fce00078e02ff */
.L_x_517:
[----:B------:R-:W-:Y:S05]  /*e4f0*/  BSYNC B1 ;  /* 0x0000000000017941 */ /* 0x000fea0003800000 */
.L_x_516:
        /* <DEDUP_REMOVED lines=11> */
.L_x_519:
[----:B------:R-:W-:Y:S05]  /*e5b0*/  BSYNC B1 ;  /* 0x0000000000017941 */ /* 0x000fea0003800000 */
.L_x_518:
[----:B0-----:R-:W-:Y:S01]  /*e5c0*/  @!P4 IMAD R3, R138, R17, R2 ;  /* 0x000000118a03c224 */ /* 0x001fe200078e0202 */
[----:B------:R-:W-:Y:S04]  /*e5d0*/  BSSY B1, `(.L_x_520) ;  /* 0x0000006000017945 */ /* 0x000fe80003800000 */
[----:B------:R0:W-:Y:S01]  /*e5e0*/  @!P4 STG.E.U8 desc[UR36][R8.64+0xe0], R3 ;  /* 0x0000e0030800c986 */ /* 0x0001e2000c101124 */
[----:B------:R-:W-:Y:S05]  /*e5f0*/  @P3 BRA `(.L_x_521) ;  /* 0x00000000000c3947 */ /* 0x000fea0003800000 */
[----:B------:R-:W0:Y:S02]  /*e600*/  LDG.E.U8 R16, desc[UR36][R22.64+0xe1] ;  /* 0x0000e12416107981 */ /* 0x000e24000c1e1100 */
[----:B0-----:R-:W-:-:S05]  /*e610*/  PRMT R3, R16, 0x8880, RZ ;  /* 0x0000888010037816 */ /* 0x001fca00000000ff */
[----:B------:R-:W-:-:S07]  /*e620*/  IMAD R2, R3, R18, RZ ;  /* 0x0000001203027224 */ /* 0x000fce00078e02ff */
.L_x_521:
[----:B------:R-:W-:Y:S05]  /*e630*/  BSYNC B1 ;  /* 0x0000000000017941 */ /* 0x000fea0003800000 */
.L_x_520:
[----:B------:R-:W-:Y:S01]  /*e640*/  @!P3 IMAD R139, R139, R17, R2 ;  /* 0x000000118b8bb224 */ /* 0x000fe200078e0202 */
[----:B------:R-:W-:Y:S04]  /*e650*/  BSSY B1, `(.L_x_522) ;  /* 0x0000006000017945 */ /* 0x000fe80003800000 */
[----:B------:R0:W-:Y:S01]  /*e660*/  @!P3 STG.E.U8 desc[UR36][R8.64+0xe1], R139 ;  /* 0x0000e18b0800b986 */ /* 0x0001e2000c101124 */
[----:B------:R-:W-:Y:S05]  /*e670*/  @P5 BRA `(.L_x_523) ;  /* 0x00000000000c5947 */ /* 0x000fea0003800000 */
[----:B------:R-:W0:Y:S02]  /*e680*/  LDG.E.U8 R16, desc[UR36][R4.64+0xe8] ;  /* 0x0000e82404107981 */ /* 0x000e24000c1e1100 */
[----:B0-----:R-:W-:-:S05]  /*e690*/  PRMT R3, R16, 0x8880, RZ ;  /* 0x0000888010037816 */ /* 0x001fca00000000ff */
[----:B------:R-:W-:-:S07]  /*e6a0*/  IMAD R2, R3, R18, RZ ;  /* 0x0000001203027224 */ /* 0x000fce00078e02ff */
.L_x_523:
[----:B------:R-:W-:Y:S05]  /*e6b0*/  BSYNC B1 ;  /* 0x0000000000017941 */ /* 0x000fea0003800000 */
.L_x_522:
[----:B0-----:R-:W-:Y:S01]  /*e6c0*/  @!P5 IMAD R3, R140, R17, R2 ;  /* 0x000000118c03d224 */ /* 0x001fe200078e0202 */
[----:B------:R-:W-:Y:S04]  /*e6d0*/  BSSY B1, `(.L_x_524) ;  /* 0x0000006000017945 */ /* 0x000fe80003800000 */
[----:B------:R0:W-:Y:S01]  /*e6e0*/  @!P5 STG.E.U8 desc[UR36][R6.64+0xe8], R3 ;  /* 0x0000e8030600d986 */ /* 0x0001e2000c101124 */
[----:B------:R-:W-:Y:S05]  /*e6f0*/  @P0 BRA `(.L_x_525) ;  /* 0x00000000000c0947 */ /* 0x000fea0003800000 */
[----:B------:R-:W0:Y:S02]  /*e700*/  LDG.E.U8 R16, desc[UR36][R4.64+0xe9] ;  /* 0x0000e92404107981 */ /* 0x000e24000c1e1100 */
[----:B0-----:R-:W-:-:S05]  /*e710*/  PRMT R3, R16, 0x8880, RZ ;  /* 0x0000888010037816 */ /* 0x001fca00000000ff */
[----:B------:R-:W-:-:S07]  /*e720*/  IMAD R2, R3, R18, RZ ;  /* 0x0000001203027224 */ /* 0x000fce00078e02ff */
.L_x_525:
[----:B------:R-:W-:Y:S05]  /*e730*/  BSYNC B1 ;  /* 0x0000000000017941 */ /* 0x000fea0003800000 */
.L_x_524:
        /* <DEDUP_REMOVED lines=11> */
.L_x_527:
[----:B------:R-:W-:Y:S05]  /*e7f0*/  BSYNC B1 ;  /* 0x0000000000017941 */ /* 0x000fea0003800000 */
.L_x_526:
[----:B0-----:R-:W-:Y:S01]  /*e800*/  @!P4 IMAD R3, R142, R17, R2 ;  /* 0x000000118e03c224 */ /* 0x001fe200078e0202 */
[----:B------:R-:W-:Y:S04]  /*e810*/  BSSY B1, `(.L_x_528) ;  /* 0x0000006000017945 */ /* 0x000fe80003800000 */
[----:B------:R0:W-:Y:S01]  /*e820*/  @!P4 STG.E.U8 desc[UR36][R8.64+0xe8], R3 ;  /* 0x0000e8030800c986 */ /* 0x0001e2000c101124 */
[----:B------:R-:W-:Y:S05]  /*e830*/  @P3 BRA `(.L_x_529) ;  /* 0x00000000000c3947 */ /* 0x000fea0003800000 */
[----:B------:R-:W0:Y:S02]  /*e840*/  LDG.E.U8 R16, desc[UR36][R22.64+0xe9] ;  /* 0x0000e92416107981 */ /* 0x000e24000c1e1100 */
[----:B0-----:R-:W-:-:S05]  /*e850*/  PRMT R3, R16, 0x8880, RZ ;  /* 0x0000888010037816 */ /* 0x001fca00000000ff */
[----:B------:R-:W-:-:S07]  /*e860*/  IMAD R2, R3, R18, RZ ;  /* 0x0000001203027224 */ /* 0x000fce00078e02ff */
.L_x_529:
[----:B------:R-:W-:Y:S05]  /*e870*/  BSYNC B1 ;  /* 0x0000000000017941 */ /* 0x000fea0003800000 */
.L_x_528:
[----:B------:R-:W-:Y:S01]  /*e880*/  @!P3 IMAD R143, R143, R17, R2 ;  /* 0x000000118f8fb224 */ /* 0x000fe200078e0202 */
[----:B------:R-:W-:Y:S04]  /*e890*/  BSSY B1, `(.L_x_530) ;  /* 0x0000006000017945 */ /* 0x000fe80003800000 */
[----:B------:R0:W-:Y:S01]  /*e8a0*/  @!P3 STG.E.U8 desc[UR36][R8.64+0xe9], R143 ;  /* 0x0000e98f0800b986 */ /* 0x0001e2000c101124 */
[----:B------:R-:W-:Y:S05]  /*e8b0*/  @P5 BRA `(.L_x_531) ;  /* 0x00000000000c5947 */ /* 0x000fea0003800000 */
[----:B------:R-:W0:Y:S02]  /*e8c0*/  LDG.E.U8 R16, desc[UR36][R4.64+0xf0] ;  /* 0x0000f02404107981 */ /* 0x000e24000c1e1100 */
[----:B0-----:R-:W-:-:S05]  /*e8d0*/  PRMT R3, R16, 0x8880, RZ ;  /* 0x0000888010037816 */ /* 0x001fca00000000ff */
[----:B------:R-:W-:-:S07]  /*e8e0*/  IMAD R2, R3, R18, RZ ;  /* 0x0000001203027224 */ /* 0x000fce00078e02ff */
.L_x_531:
[----:B------:R-:W-:Y:S05]  /*e8f0*/  BSYNC B1 ;  /* 0x0000000000017941 */ /* 0x000fea0003800000 */
.L_x_530:
[----:B0-----:R-:W-:Y:S01]  /*e900*/  @!P5 IMAD R3, R144, R17, R2 ;  /* 0x000000119003d224 */ /* 0x001fe200078e0202 */
[----:B------:R-:W-:Y:S04]  /*e910*/  BSSY B1, `(.L_x_532) ;  /* 0x0000006000017945 */ /* 0x000fe80003800000 */
[----:B------:R0:W-:Y:S01]  /*e920*/  @!P5 STG.E.U8 desc[UR36][R6.64+0xf0], R3 ;  /* 0x0000f0030600d986 */ /* 0x0001e2000c101124 */
[----:B------:R-:W-:Y:S05]  /*e930*/  @P0 BRA `(.L_x_533) ;  /* 0x00000000000c0947 */ /* 0x000fea0003800000 */
[----:B------:R-:W0:Y:S02]  /*e940*/  LDG.E.U8 R16, desc[UR36][R4.64+0xf1] ;  /* 0x0000f12404107981 */ /* 0x000e24000c1e1100 */
[----:B0-----:R-:W-:-:S05]  /*e950*/  PRMT R3, R16, 0x8880, RZ ;  /* 0x0000888010037816 */ /* 0x001fca00000000ff */
[----:B------:R-:W-:-:S07]  /*e960*/  IMAD R2, R3, R18, RZ ;  /* 0x0000001203027224 */ /* 0x000fce00078e02ff */
.L_x_533:
[----:B------:R-:W-:Y:S05]  /*e970*/  BSYNC B1 ;  /* 0x0000000000017941 */ /* 0x000fea0003800000 */
.L_x_532:
[C---:B------:R-:W-:Y:S01]  /*e980*/  ISETP.LT.OR P4, PT, R0.reuse, 0xf1, !P1 ;  /* 0x000000f10000780c */ /* 0x040fe20004f81670 */
[----:B------:R-:W-:Y:S01]  /*e990*/  @!P0 IMAD R145, R145, R17, R2 ;  /* 0x0000001191918224 */ /* 0x000fe200078e0202 */
[----:B------:R-:W-:Y:S01]  /*e9a0*/  BSSY B1, `(.L_x_534) ;  /* 0x000000a000017945 */ /* 0x000fe20003800000 */
[C---:B------:R-:W-:Y:S02]  /*e9b0*/  ISETP.LT.OR P3, PT, R0.reuse, 0xf2, !P1 ;  /* 0x000000f20000780c */ /* 0x040fe40004f61670 */
        /* <DEDUP_REMOVED lines=8> */
.L_x_535:
[----:B------:R-:W-:Y:S05]  /*ea40*/  BSYNC B1 ;  /* 0x0000000000017941 */ /* 0x000fea0003800000 */
.L_x_534:
[----:B0-----:R-:W-:Y:S01]  /*ea50*/  @!P4 IMAD R3, R146, R17, R2 ;  /* 0x000000119203c224 */ /* 0x001fe200078e0202 */
[----:B------:R-:W-:Y:S04]  /*ea60*/  BSSY B1, `(.L_x_536) ;  /* 0x0000006000017945 */ /* 0x000fe80003800000 */
[----:B------:R0:W-:Y:S01]  /*ea70*/  @!P4 STG.E.U8 desc[UR36][R8.64+0xf0], R3 ;  /* 0x0000f0030800c986 */ /* 0x0001e2000c101124 */
[----:B------:R-:W-:Y:S05]  /*ea80*/  @P3 BRA `(.L_x_537) ;  /* 0x00000000000c3947 */ /* 0x000fea0003800000 */
[----:B------:R-:W0:Y:S02]  /*ea90*/  LDG.E.U8 R16, desc[UR36][R22.64+0xf1] ;  /* 0x0000f12416107981 */ /* 0x000e24000c1e1100 */
[----:B0-----:R-:W-:-:S05]  /*eaa0*/  PRMT R3, R16, 0x8880, RZ ;  /* 0x0000888010037816 */ /* 0x001fca00000000ff */
[----:B------:R-:W-:-:S07]  /*eab0*/  IMAD R2, R3, R18, RZ ;  /* 0x0000001203027224 */ /* 0x000fce00078e02ff */
.L_x_537:
[----:B------:R-:W-:Y:S05]  /*eac0*/  BSYNC B1 ;  /* 0x0000000000017941 */ /* 0x000fea0003800000 */
.L_x_536:
[----:B------:R-:W-:Y:S01]  /*ead0*/  @!P3 IMAD R147, R147, R17, R2 ;  /* 0x000000119393b224 */ /* 0x000fe200078e0202 */
[----:B------:R-:W-:Y:S04]  /*eae0*/  BSSY B1, `(.L_x_538) ;  /* 0x0000006000017945 */ /* 0x000fe80003800000 */
[----:B------:R0:W-:Y:S01]  /*eaf0*/  @!P3 STG.E.U8 desc[UR36][R8.64+0xf1], R147 ;  /* 0x0000f1930800b986 */ /* 0x0001e2000c101124 */
[----:B------:R-:W-:Y:S05]  /*eb00*/  @P0 BRA `(.L_x_539) ;  /* 0x00000000000c0947 */ /* 0x000fea0003800000 */
[----:B------:R-:W0:Y:S02]  /*eb10*/  LDG.E.U8 R16, desc[UR36][R4.64+0xf8] ;  /* 0x0000f82404107981 */ /* 0x000e24000c1e1100 */
[----:B0-----:R-:W-:-:S05]  /*eb20*/  PRMT R3, R16, 0x8880, RZ ;  /* 0x0000888010037816 */ /* 0x001fca00000000ff */
[----:B------:R-:W-:-:S07]  /*eb30*/  IMAD R2, R3, R18, RZ ;  /* 0x0000001203027224 */ /* 0x000fce00078e02ff */
.L_x_539:
[----:B------:R-:W-:Y:S05]  /*eb40*/  BSYNC B1 ;  /* 0x0000000000017941 */ /* 0x000fea0003800000 */
.L_x_538:
[----:B0-----:R-:W-:Y:S01]  /*eb50*/  @!P0 IMAD R3, R148, R17, R2 ;  /* 0x0000001194038224 */ /* 0x001fe200078e0202 */
[----:B------:R-:W-:Y:S04]  /*eb60*/  BSSY B1, `(.L_x_540) ;  /* 0x0000006000017945 */ /* 0x000fe80003800000 */
[----:B------:R0:W-:Y:S01]  /*eb70*/  @!P0 STG.E.U8 desc[UR36][R6.64+0xf8], R3 ;  /* 0x0000f80306008986 */ /* 0x0001e2000c101124 */
[----:B------:R-:W-:Y:S05]  /*eb80*/  @P2 BRA `(.L_x_541) ;  /* 0x00000000000c2947 */ /* 0x000fea0003800000 */
[----:B------:R-:W0:Y:S02]  /*eb90*/  LDG.E.U8 R16, desc[UR36][R4.64+0xf9] ;  /* 0x0000f92404107981 */ /* 0x000e24000c1e1100 */
[----:B0-----:R-:W-:-:S05]  /*eba0*/  PRMT R3, R16, 0x8880, RZ ;  /* 0x0000888010037816 */ /* 0x001fca00000000ff */
[----:B------:R-:W-:-:S07]  /*ebb0*/  IMAD R2, R3, R18, RZ ;  /* 0x0000001203027224 */ /* 0x000fce00078e02ff */
.L_x_541:
[----:B------:R-:W-:Y:S05]  /*ebc0*/  BSYNC B1 ;  /* 0x0000000000017941 */ /* 0x000fea0003800000 */
.L_x_540:
[----:B------:R-:W-:Y:S01]  /*ebd0*/  @!P2 IMAD R149, R149, R17, R2 ;  /* 0x000000119595a224 */ /* 0x000fe200078e0202 */
[----:B------:R-:W-:Y:S04]  /*ebe0*/  BSSY B1, `(.L_x_542) ;  /* 0x0000006000017945 */ /* 0x000fe80003800000 */
[----:B------:R0:W-:Y:S01]  /*ebf0*/  @!P2 STG.E.U8 desc[UR36][R6.64+0xf9], R149 ;  /* 0x0000f9950600a986 */ /* 0x0001e2000c101124 */
[----:B------:R-:W-:Y:S05]  /*ec00*/  @P5 BRA `(.L_x_543) ;  /* 0x00000000000c5947 */ /* 0x000fea0003800000 */
[----:B------:R-:W0:Y:S02]  /*ec10*/  LDG.E.U8 R16, desc[UR36][R22.64+0xf8] ;  /* 0x0000f82416107981 */ /* 0x000e24000c1e1100 */
[----:B0-----:R-:W-:-:S05]  /*ec20*/  PRMT R3, R16, 0x8880, RZ ;  /* 0x0000888010037816 */ /* 0x001fca00000000ff */
[----:B------:R-:W-:-:S07]  /*ec30*/  IMAD R2, R3, R18, RZ ;  /* 0x0000001203027224 */ /* 0x000fce00078e02ff */
.L_x_543:
[----:B------:R-:W-:Y:S05]  /*ec40*/  BSYNC B1 ;  /* 0x0000000000017941 */ /* 0x000fea0003800000 */
.L_x_542:
[----:B0-----:R-:W-:Y:S01]  /*ec50*/  @!P5 IMAD R3, R150, R17, R2 ;  /* 0x000000119603d224 */ /* 0x001fe200078e0202 */
[----:B------:R-:W-:Y:S01]  /*ec60*/  ISETP.LT.OR P1, PT, R0, 0xfa, !P1 ;  /* 0x000000fa0000780c */ /* 0x000fe20004f21670 */
[----:B------:R-:W-:Y:S03]  /*ec70*/  BSSY B1, `(.L_x_544) ;  /* 0x0000006000017945 */ /* 0x000fe60003800000 */
[----:B------:R0:W-:Y:S09]  /*ec80*/  @!P5 STG.E.U8 desc[UR36][R8.64+0xf8], R3 ;  /* 0x0000f8030800d986 */ /* 0x0001f2000c101124 */
[----:B------:R-:W-:Y:S05]  /*ec90*/  @P1 BRA `(.L_x_545) ;  /* 0x00000000000c1947 */ /* 0x000fea0003800000 */
[----:B------:R-:W0:Y:S02]  /*eca0*/  LDG.E.U8 R16, desc[UR36][R22.64+0xf9] ;  /* 0x0000f92416107981 */ /* 0x000e24000c1e1100 */
[----:B0-----:R-:W-:-:S05]  /*ecb0*/  PRMT R3, R16, 0x8880, RZ ;  /* 0x0000888010037816 */ /* 0x001fca00000000ff */
[----:B------:R-:W-:-:S07]  /*ecc0*/  IMAD R2, R3, R18, RZ ;  /* 0x0000001203027224 */ /* 0x000fce00078e02ff */
.L_x_545:
[----:B------:R-:W-:Y:S05]  /*ecd0*/  BSYNC B1 ;  /* 0x0000000000017941 */ /* 0x000fea0003800000 */
.L_x_544:
[----:B------:R-:W-:Y:S01]  /*ece0*/  IMAD R151, R151, R17, R2 ;  /* 0x0000001197977224 */ /* 0x000fe200078e0202 */
[----:B------:R-:W-:Y:S06]  /*ecf0*/  @P1 BRA `(.L_x_546) ;  /* 0x0000003800181947 */ /* 0x000fec0003800000 */
[----:B------:R0:W-:Y:S01]  /*ed00*/  STG.E.U8 desc[UR36][R8.64+0xf9], R151 ;  /* 0x0000f99708007986 */ /* 0x0001e2000c101124 */
[----:B------:R-:W-:Y:S05]  /*ed10*/  BRA `(.L_x_546) ;  /* 0x0000003800107947 */ /* 0x000fea0003800000 */
.L_x_33:
[----:B------:R-:W2:Y:S04]  /*ed20*/  LDL.LU R2, [R1] ;  /* 0x0000000001027983 */ /* 0x000ea80000300800 */
[----:B------:R-:W3:Y:S04]  /*ed30*/  LDL.LU R3, [R1+0x14] ;  /* 0x0000140001037983 */ /* 0x000ee80000300800 */
[----:B------:R-:W4:Y:S04]  /*ed40*/  LDL.LU R13, [R1+0x94] ;  /* 0x00009400010d7983 */ /* 0x000f280000300800 */
[----:B------:R-:W5:Y:S04]  /*ed50*/  LDL.LU R15, [R1+0x98] ;  /* 0x00009800010f7983 */ /* 0x000f680000300800 */
        /* <DEDUP_REMOVED lines=61> */
[----:B------:R-:W5:Y:S01]  /*f130*/  LDL.LU R176, [R1+0x194] ;  /* 0x0001940001b07983 */ /* 0x000f620000300800 */
[----:B------:R-:W-:-:S03]  /*f140*/  ISETP.GE.AND P2, PT, R154, 0x1, PT ;  /* 0x000000019a00780c */ /* 0x000fc60003f46270 */
[----:B------:R-:W5:Y:S04]  /*f150*/  LDL.LU R175, [R1+0x198] ;  /* 0x0001980001af7983 */ /* 0x000f680000300800 */
[----:B------:R-:W5:Y:S04]  /*f160*/  LDL.LU R174, [R1+0x19c] ;  /* 0x00019c0001ae7983 */ /* 0x000f680000300800 */
[----:B------:R-:W5:Y:S04]  /*f170*/  LDL.LU R173, [R1+0x1a0] ;  /* 0x0001a00001ad7983 */ /* 0x000f680000300800 */
[----:B------:R-:W5:Y:S01]  /*f180*/  LDL.LU R172, [R1+0x1a4] ;  /* 0x0001a40001ac7983 */ /* 0x000f620000300800 */
[----:B------:R-:W-:-:S03]  /*f190*/  ISETP.LT.OR P0, PT, R0, 0x1, !P2 ;  /* 0x000000010000780c */ /* 0x000fc60005701670 */
        /* <DEDUP_REMOVED lines=13> */
[----:B--2---:R-:W-:-:S03]  /*f270*/  @!P0 IMAD R2, R2, R17, RZ ;  /* 0x0000001102028224 */ /* 0x004fc600078e02ff */
        /* <DEDUP_REMOVED lines=9> */
[----:B------:R0:W-:Y:S04]  /*f310*/  @!P0 STG.E.U8 desc[UR36][R4.64], R2 ;  /* 0x0000000204008986 */ /* 0x0001e8000c101124 */
[----:B0-----:R-:W3:Y:S01]  /*f320*/  LDL.LU R2, [R1+0x4] ;  /* 0x0000040001027983 */ /* 0x001ee20000300800 */
[----:B------:R-:W-:-:S02]  /*f330*/  ISETP.LT.OR P0, PT, R0, 0x2, !P2 ;  /* 0x000000020000780c */ /* 0x000fc40005701670 */
[----:B------:R-:W-:-:S11]  /*f340*/  ISETP.GE.AND P1, PT, R154, 0x9, PT ;  /* 0x000000099a00780c */ /* 0x000fd60003f26270 */
[----:B---3--:R-:W-:-:S05]  /*f350*/  @!P0 IMAD R2, R2, R17, RZ ;  /* 0x0000001102028224 */ /* 0x008fca00078e02ff */
[----:B------:R0:W-:Y:S04]  /*f360*/  @!P0 STG.E.U8 desc[UR36][R4.64+0x1], R2 ;  /* 0x0000010204008986 */ /* 0x0001e8000c101124 */
[----:B0-----:R-:W3:Y:S01]  /*f370*/  LDL.LU R2, [R1+0x8] ;  /* 0x0000080001027983 */ /* 0x001ee20000300800 */
[----:B------:R-:W-:-:S13]  /*f380*/  ISETP.LT.OR P0, PT, R0, 0x1, !P1 ;  /* 0x000000010000780c */ /* 0x000fda0004f01670 */
[----:B---3--:R-:W-:-:S05]  /*f390*/  @!P0 IMAD R2, R2, R17, RZ ;  /* 0x0000001102028224 */ /* 0x008fca00078e02ff */
[----:B------:R0:W-:Y:S04]  /*f3a0*/  @!P0 STG.E.U8 desc[UR36][R10.64], R2 ;  /* 0x000000020a008986 */ /* 0x0001e8000c101124 */
[----:B0-----:R-:W3:Y:S01]  /*f3b0*/  LDL.LU R2, [R1+0xc] ;  /* 0x00000c0001027983 */ /* 0x001ee20000300800 */
[C---:B------:R-:W-:Y:S02]  /*f3c0*/  ISETP.LT.OR P0, PT, R0.reuse, 0x2, !P1 ;  /* 0x000000020000780c */ /* 0x040fe40004f01670 */
[C---:B------:R-:W-:Y:S02]  /*f3d0*/  ISETP.LT.OR P4, PT, R0.reuse, 0x9, !P2 ;  /* 0x000000090000780c */ /* 0x040fe40005781670 */
[C---:B------:R-:W-:Y:S02]  /*f3e0*/  ISETP.LT.OR P3, PT, R0.reuse, 0xa, !P2 ;  /* 0x0000000a0000780c */ /* 0x040fe40005761670 */
[----:B------:R-:W-:-:S07]  /*f3f0*/  ISETP.LT.OR P5, PT, R0, 0x9, !P1 ;  /* 0x000000090000780c */ /* 0x000fce0004fa1670 */
[----:B---3--:R-:W-:-:S05]  /*f400*/  @!P0 IMAD R2, R2, R17, RZ ;  /* 0x0000001102028224 */ /* 0x008fca00078e02ff */
[----:B------:R0:W-:Y:S04]  /*f410*/  @!P0 STG.E.U8 desc[UR36][R10.64+0x1], R2 ;  /* 0x000001020a008986 */ /* 0x0001e8000c101124 */
[----:B0-----:R-:W3:Y:S01]  /*f420*/  LDL.LU R2, [R1+0x10] ;  /* 0x0000100001027983 */ /* 0x001ee20000300800 */
[-C--:B------:R-:W-:Y:S01]  /*f430*/  @!P3 IMAD R3, R3, R17.reuse, RZ ;  /* 0x000000110303b224 */ /* 0x080fe200078e02ff */
[----:B------:R-:W-:Y:S01]  /*f440*/  ISETP.LT.OR P0, PT, R0, 0xa, !P1 ;  /* 0x0000000a0000780c */ /* 0x000fe20004f01670 */
[----:B---3--:R-:W-:-:S05]  /*f450*/  @!P4 IMAD R2, R2, R17, RZ ;  /* 0x000000110202c224 */ /* 0x008fca00078e02ff */
[----:B------:R0:W-:Y:S04]  /*f460*/  @!P4 STG.E.U8 desc[UR36][R4.64+0x8], R2 ;  /* 0x000008020400c986 */ /* 0x0001e8000c101124 */
[----:B0-----:R-:W3:Y:S01]  /*f470*/  LDL.LU R2, [R1+0x18] ;  /* 0x0000180001027983 */ /* 0x001ee20000300800 */
[----:B------:R-:W-:-:S03]  /*f480*/  ISETP.LT.OR P4, PT, R0, 0x11, !P2 ;  /* 0x000000110000780c */ /* 0x000fc60005781670 */
[----:B------:R0:W-:Y:S04]  /*f490*/  @!P3 STG.E.U8 desc[UR36][R4.64+0x9], R3 ;  /* 0x000009030400b986 */ /* 0x0001e8000c101124 */
[----:B0-----:R-:W4:Y:S01]  /*f4a0*/  LDL.LU R3, [R1+0x24] ;  /* 0x0000240001037983 */ /* 0x001f220000300800 */
[----:B---3--:R-:W-:-:S05]  /*f4b0*/  @!P5 IMAD R2, R2, R17, RZ ;  /* 0x000000110202d224 */ /* 0x008fca00078e02ff */
[----:B------:R0:W-:Y:S04]  /*f4c0*/  @!P5 STG.E.U8 desc[UR36][R10.64+0x8], R2 ;  /* 0x000008020a00d986 */ /* 0x0001e8000c101124 */
[----:B0-----:R-:W3:Y:S02]  /*f4d0*/  LDL.LU R2, [R1+0x1c] ;  /* 0x00001c0001027983 */ /* 0x001ee40000300800 */
[----:B---3--:R-:W-:-:S05]  /*f4e0*/  @!P0 IMAD R2, R2, R17, RZ ;  /* 0x0000001102028224 */ /* 0x008fca00078e02ff */
[----:B------:R0:W-:Y:S04]  /*f4f0*/  @!P0 STG.E.U8 desc[UR36][R10.64+0x9], R2 ;  /* 0x000009020a008986 */ /* 0x0001e8000c101124 */
[----:B0-----:R-:W3:Y:S01]  /*f500*/  LDL.LU R2, [R1+0x20] ;  /* 0x0000200001027983 */ /* 0x001ee20000300800 */
[C---:B------:R-:W-:Y:S02]  /*f510*/  ISETP.LT.OR P3, PT, R0.reuse, 0x12, !P2 ;  /* 0x000000120000780c */ /* 0x040fe40005761670 */
[----:B------:R-:W-:Y:S01]  /*f520*/  ISETP.LT.OR P5, PT, R0, 0x11, !P1 ;  /* 0x000000110000780c */ /* 0x000fe20004fa1670 */
[----:B---3--:R-:W-:-:S05]  /*f530*/  @!P4 IMAD R2, R2, R17, RZ ;  /* 0x000000110202c224 */ /* 0x008fca00078e02ff */
[----:B------:R0:W-:Y:S04]  /*f540*/  @!P4 STG.E.U8 desc[UR36][R4.64+0x10], R2 ;  /* 0x000010020400c986 */ /* 0x0001e8000c101124 */
[----:B0-----:R-:W3:Y:S01]  /*f550*/  LDL.LU R2, [R1+0x28] ;  /* 0x0000280001027983 */ /* 0x001ee20000300800 */
[----:B----4-:R-:W-:-:S05]  /*f560*/  @!P3 IMAD R3, R3, R17, RZ ;  /* 0x000000110303b224 */ /* 0x010fca00078e02ff */
[----:B------:R0:W-:Y:S04]  /*f570*/  @!P3 STG.E.U8 desc[UR36][R4.64+0x11], R3 ;  /* 0x000011030400b986 */ /* 0x0001e8000c101124 */
[----:B0-----:R-:W4:Y:S01]  /*f580*/  LDL.LU R3, [R1+0x34] ;  /* 0x0000340001037983 */ /* 0x001f220000300800 */
[----:B---3--:R-:W-:-:S05]  /*f590*/  @!P5 IMAD R2, R2, R17, RZ ;  /* 0x000000110202d224 */ /* 0x008fca00078e02ff */
[----:B------:R0:W-:Y:S04]  /*f5a0*/  @!P5 STG.E.U8 desc[UR36][R10.64+0x10], R2 ;  /* 0x000010020a00d986 */ /* 0x0001e8000c101124 */
[----:B0-----:R-:W3:Y:S01]  /*f5b0*/  LDL.LU R2, [R1+0x2c] ;  /* 0x00002c0001027983 */ /* 0x001ee20000300800 */
[C---:B------:R-:W-:Y:S02]  /*f5c0*/  ISETP.LT.OR P0, PT, R0.reuse, 0x12, !P1 ;  /* 0x000000120000780c */ /* 0x040fe40004f01670 */
[----:B------:R-:W-:-:S11]  /*f5d0*/  ISETP.LT.OR P4, PT, R0, 0x19, !P2 ;  /* 0x000000190000780c */ /* 0x000fd60005781670 */
        /* <DEDUP_REMOVED lines=35> */
[----:B------:R-:W-:-:S13]  /*f810*/  ISETP.LT.OR P5, PT, R0, 0x2a, !P2 ;  /* 0x0000002a0000780c */ /* 0x000fda00057a1670 */
[----:B----4-:R-:W-:-:S05]  /*f820*/  @!P5 IMAD R3, R3, R17, RZ ;  /* 0x000000110303d224 */ /* 0x010fca00078e02ff */
[----:B------:R-:W-:Y:S01]  /*f830*/  @!P5 STG.E.U8 desc[UR36][R4.64+0x29], R3 ;  /* 0x000029030400d986 */ /* 0x000fe2000c101124 */
[----:B---3--:R-:W-:-:S05]  /*f840*/  @!P4 IMAD R2, R2, R17, RZ ;  /* 0x000000110202c224 */ /* 0x008fca00078e02ff */
[----:B------:R0:W-:Y:S04]  /*f850*/  @!P4 STG.E.U8 desc[UR36][R4.64+0x28], R2 ;  /* 0x000028020400c986 */ /* 0x0001e8000c101124 */
[----:B0-----:R-:W3:Y:S04]  /*f860*/  LDL.LU R2, [R1+0x58] ;  /* 0x0000580001027983 */ /* 0x001ee80000300800 */
[----:B------:R-:W4:Y:S01]  /*f870*/  LDL.LU R3, [R1+0x5c] ;  /* 0x00005c0001037983 */ /* 0x000f220000300800 */
[C---:B------:R-:W-:Y:S02]  /*f880*/  ISETP.LT.OR P0, PT, R0.reuse, 0x29, !P1 ;  /* 0x000000290000780c */ /* 0x040fe40004f01670 */
[----:B------:R-:W-:-:S11]  /*f890*/  ISETP.LT.OR P3, PT, R0, 0x2a, !P1 ;  /* 0x0000002a0000780c */ /* 0x000fd60004f61670 */
[----:B---3--:R-:W-:-:S05]  /*f8a0*/  @!P0 IMAD R2, R2, R17, RZ ;  /* 0x0000001102028224 */ /* 0x008fca00078e02ff */
[----:B------:R0:W-:Y:S04]  /*f8b0*/  @!P0 STG.E.U8 desc[UR36][R10.64+0x28], R2 ;  /* 0x000028020a008986 */ /* 0x0001e8000c101124 */
[----:B0-----:R-:W3:Y:S01]  /*f8c0*/  LDL.LU R2, [R1+0x60] ;  /* 0x0000600001027983 */ /* 0x001ee20000300800 */
[----:B----4-:R-:W-:-:S05]  /*f8d0*/  @!P3 IMAD R3, R3, R17, RZ ;  /* 0x000000110303b224 */ /* 0x010fca00078e02ff */
[----:B------:R0:W-:Y:S04]  /*f8e0*/  @!P3 STG.E.U8 desc[UR36][R10.64+0x29], R3 ;  /* 0x000029030a00b986 */ /* 0x0001e8000c101124 */
[----:B0-----:R-:W4:Y:S01]  /*f8f0*/  LDL.LU R3, [R1+0x64] ;  /* 0x0000640001037983 */ /* 0x001f220000300800 */
        /* <DEDUP_REMOVED lines=49> */
[C---:B------:R-:W-:Y:S02]  /*fc10*/  ISETP.LT.OR P5, PT, R0.reuse, 0x4a, !P2 ;  /* 0x0000004a0000780c */ /* 0x040fe400057a1670 */
[C---:B------:R-:W-:Y:S02]  /*fc20*/  ISETP.LT.OR P0, PT, R0.reuse, 0x49, !P1 ;  /* 0x000000490000780c */ /* 0x040fe40004f01670 */
[----:B------:R-:W-:-:S09]  /*fc30*/  ISETP.LT.OR P3, PT, R0, 0x4a, !P1 ;  /* 0x0000004a0000780c */ /* 0x000fd20004f61670 */
[-C--:B------:R-:W-:Y:S02]  /*fc40*/  @!P5 IMAD R13, R13, R17.reuse, RZ ;  /* 0x000000110d0dd224 */ /* 0x080fe400078e02ff */
[-C--:B-----5:R-:W-:Y:S02]  /*fc50*/  @!P0 IMAD R15, R15, R17.reuse, RZ ;  /* 0x000000110f0f8224 */ /* 0x0a0fe400078e02ff */
[----:B------:R-:W-:Y:S01]  /*fc60*/  @!P3 IMAD R21, R21, R17, RZ ;  /* 0x000000111515b224 */ /* 0x000fe200078e02ff */
[----:B------:R0:W-:Y:S01]  /*fc70*/  @!P5 STG.E.U8 desc[UR36][R4.64+0x49], R13 ;  /* 0x0000490d0400d986 */ /* 0x0001e2000c101124 */
[----:B------:R-:W-:-:S13]  /*fc80*/  ISETP.LT.OR P5, PT, R0, 0x52, !P2 ;  /* 0x000000520000780c */ /* 0x000fda00057a1670 */
[-C--:B------:R-:W-:Y:S02]  /*fc90*/  @!P5 IMAD R23, R23, R17.reuse, RZ ;  /* 0x000000111717d224 */ /* 0x080fe400078e02ff */
[----:B---3--:R-:W-:-:S05]  /*fca0*/  @!P4 IMAD R2, R2, R17, RZ ;  /* 0x000000110202c224 */ /* 0x008fca00078e02ff */
[----:B------:R-:W-:Y:S01]  /*fcb0*/  @!P4 STG.E.U8 desc[UR36][R4.64+0x48], R2 ;  /* 0x000048020400c986 */ /* 0x000fe2000c101124 */
[----:B------:R-:W-:-:S03]  /*fcc0*/  ISETP.LT.OR P4, PT, R0, 0x51, !P2 ;  /* 0x000000510000780c */ /* 0x000fc60005781670 */
[----:B------:R1:W-:Y:S01]  /*fcd0*/  @!P0 STG.E.U8 desc[UR36][R10.64+0x48], R15 ;  /* 0x0000480f0a008986 */ /* 0x0003e2000c101124 */
[----:B------:R-:W-:-:S03]  /*fce0*/  ISETP.LT.OR P0, PT, R0, 0x51, !P1 ;  /* 0x000000510000780c */ /* 0x000fc60004f01670 */
[----:B------:R3:W-:Y:S01]  /*fcf0*/  @!P3 STG.E.U8 desc[UR36][R10.64+0x49], R21 ;  /* 0x000049150a00b986 */ /* 0x0007e2000c101124 */
[----:B------:R-:W-:-:S05]  /*fd00*/  ISETP.LT.OR P3, PT, R0, 0x52, !P1 ;  /* 0x000000520000780c */ /* 0x000fca0004f61670 */
[----:B----4-:R-:W-:-:S05]  /*fd10*/  @!P4 IMAD R3, R3, R17, RZ ;  /* 0x000000110303c224 */ /* 0x010fca00078e02ff */
[----:B------:R4:W-:Y:S01]  /*fd20*/  @!P4 STG.E.U8 desc[UR36][R4.64+0x50], R3 ;  /* 0x000050030400c986 */ /* 0x0009e2000c101124 */
[----:B------:R-:W-:Y:S01]  /*fd30*/  ISETP.LT.OR P4, PT, R0, 0x59, !P2 ;  /* 0x000000590000780c */ /* 0x000fe20005781670 */
[-C--:B0-----:R-:W-:Y:S02]  /*fd40*/  @!P0 IMAD R13, R235, R17.reuse, RZ ;  /* 0x00000011eb0d8224 */ /* 0x081fe400078e02ff */
[----:B------:R0:W-:Y:S01]  /*fd50*/  @!P5 STG.E.U8 desc[UR36][R4.64+0x51], R23 ;  /* 0x000051170400d986 */ /* 0x0001e2000c101124 */
[----:B-1----:R-:W-:Y:S01]  /*fd60*/  @!P3 IMAD R15, R234, R17, RZ ;  /* 0x00000011ea0fb224 */ /* 0x002fe200078e02ff */
[C---:B------:R-:W-:Y:S02]  /*fd70*/  ISETP.LT.OR P5, PT, R0.reuse, 0x5a, !P2 ;  /* 0x0000005a0000780c */ /* 0x040fe400057a1670 */
[----:B------:R1:W-:Y:S01]  /*fd80*/  @!P0 STG.E.U8 desc[UR36][R10.64+0x50], R13 ;  /* 0x0000500d0a008986 */ /* 0x0003e2000c101124 */
[----:B------:R-:W-:-:S05]  /*fd90*/  ISETP.LT.OR P0, PT, R0, 0x59, !P1 ;  /* 0x000000590000780c */ /* 0x000fca0004f01670 */
[----:B---3--:R-:W-:Y:S01]  /*fda0*/  @!P4 IMAD R21, R233, R17, RZ ;  /* 0x00000011e915c224 */ /* 0x008fe200078e02ff */
[----:B------:R3:W-:Y:S01]  /*fdb0*/  @!P3 STG.E.U8 desc[UR36][R10.64+0x51], R15 ;  /* 0x0000510f0a00b986 */ /* 0x0007e2000c101124 */
[----:B------:R-:W-:-:S03]  /*fdc0*/  ISETP.LT.OR P3, PT, R0, 0x5a, !P1 ;  /* 0x0000005a0000780c */ /* 0x000fc60004f61670 */
[----:B------:R5:W-:Y:S01]  /*fdd0*/  @!P4 STG.E.U8 desc[UR36][R4.64+0x58], R21 ;  /* 0x000058150400c986 */ /* 0x000be2000c101124 */
[----:B------:R-:W-:Y:S01]  /*fde0*/  ISETP.LT.OR P4, PT, R0, 0x61, !P2 ;  /* 0x000000610000780c */ /* 0x000fe20005781670 */
[-C--:B----4-:R-:W-:Y:S02]  /*fdf0*/  @!P5 IMAD R3, R232, R17.reuse, RZ ;  /* 0x00000011e803d224 */ /* 0x090fe400078e02ff */
[----:B0-----:R-:W-:-:S03]  /*fe00*/  @!P0 IMAD R23, R231, R17, RZ ;  /* 0x00000011e7178224 */ /* 0x001fc600078e02ff */
[----:B------:R0:W-:Y:S01]  /*fe10*/  @!P5 STG.E.U8 desc[UR36][R4.64+0x59], R3 ;  /* 0x000059030400d986 */ /* 0x0001e2000c101124 */
[----:B------:R-:W-:Y:S02]  /*fe20*/  ISETP.LT.OR P5, PT, R0, 0x62, !P2 ;  /* 0x000000620000780c */ /* 0x000fe400057a1670 */
[-C--:B-1----:R-:W-:Y:S01]  /*fe30*/  @!P3 IMAD R13, R230, R17.reuse, RZ ;  /* 0x00000011e60db224 */ /* 0x082fe200078e02ff */
[----:B------:R1:W-:Y:S01]  /*fe40*/  @!P0 STG.E.U8 desc[UR36][R10.64+0x58], R23 ;  /* 0x000058170a008986 */ /* 0x0003e2000c101124 */
[C---:B------:R-:W-:Y:S02]  /*fe50*/  ISETP.LT.OR P0, PT, R0.reuse, 0x61, !P1 ;  /* 0x000000610000780c */ /* 0x040fe40004f01670 */
[----:B---3--:R-:W-:Y:S01]  /*fe60*/  @!P4 IMAD R15, R229, R17, RZ ;  /* 0x00000011e50fc224 */ /* 0x008fe200078e02ff */
[----:B------:R3:W-:Y:S01]  /*fe70*/  @!P3 STG.E.U8 desc[UR36][R10.64+0x59], R13 ;  /* 0x0000590d0a00b986 */ /* 0x0007e2000c101124 */
[----:B------:R-:W-:-:S03]  /*fe80*/  ISETP.LT.OR P3, PT, R0, 0x62, !P1 ;  /* 0x000000620000780c */ /* 0x000fc60004f61670 */
[----:B------:R4:W-:Y:S01]  /*fe90*/  @!P4 STG.E.U8 desc[UR36][R4.64+0x60], R15 ;  /* 0x0000600f0400c986 */ /* 0x0009e2000c101124 */
[----:B------:R-:W-:Y:S01]  /*fea0*/  ISETP.LT.OR P4, PT, R0, 0x69, !P2 ;  /* 0x000000690000780c */ /* 0x000fe20005781670 */
[----:B-----5:R-:W-:-:S04]  /*feb0*/  @!P5 IMAD R21, R228, R17, RZ ;  /* 0x00000011e415d224 */ /* 0x020fc800078e02ff */
[-C--:B0-----:R-:W-:Y:S01]  /*fec0*/  @!P0 IMAD R3, R227, R17.reuse, RZ ;  /* 0x00000011e3038224 */ /* 0x081fe200078e02ff */
        /* <DEDUP_REMOVED lines=10> */
[----:B----4-:R-:W-:-:S04]  /*ff70*/  @!P5 IMAD R15, R224, R17, RZ ;  /* 0x00000011e00fd224 */ /* 0x010fc800078e02ff */
        /* <DEDUP_REMOVED lines=195> */
[-C--:B--2---:R-:W-:Y:S01]  /*10bb0*/  @!P3 IMAD R21, R158, R17.reuse, RZ ;  /* 0x000000119e15b224 */ /* 0x084fe200078e02ff */
[----:B------:R2:W-:Y:S01]  /*10bc0*/  @!P0 STG.E.U8 desc[UR36][R10.64+0xe8], R15 ;  /* 0x0000e80f0a008986 */ /* 0x0005e2000c101124 */
[C---:B------:R-:W-:Y:S02]  /*10bd0*/  ISETP.LT.OR P0, PT, R0.reuse, 0xf1, !P1 ;  /* 0x000000f10000780c */ /* 0x040fe40004f01670 */
[----:B-1----:R-:W-:Y:S01]  /*10be0*/  @!P4 IMAD R3, R157, R17, RZ ;  /* 0x000000119d03c224 */ /* 0x002fe200078e02ff */
[----:B------:R1:W-:Y:S01]  /*10bf0*/  @!P3 STG.E.U8 desc[UR36][R10.64+0xe9], R21 ;  /* 0x0000e9150a00b986 */ /* 0x0003e2000c101124 */
[----:B------:R-:W-:-:S03]  /*10c00*/  ISETP.LT.OR P3, PT, R0, 0xf2, !P1 ;  /* 0x000000f20000780c */ /* 0x000fc60004f61670 */
[----:B------:R4:W-:Y:S01]  /*10c10*/  @!P4 STG.E.U8 desc[UR36][R4.64+0xf0], R3 ;  /* 0x0000f0030400c986 */ /* 0x0009e2000c101124 */
[----:B------:R-:W-:Y:S01]  /*10c20*/  ISETP.LT.OR P4, PT, R0, 0xf9, !P2 ;  /* 0x000000f90000780c */ /* 0x000fe20005781670 */
[----:B---3--:R-:W-:-:S04]  /*10c30*/  @!P5 IMAD R23, R156, R17, RZ ;  /* 0x000000119c17d224 */ /* 0x008fc800078e02ff */
[-C--:B0-----:R-:W-:Y:S01]  /*10c40*/  @!P0 IMAD R13, R153, R17.reuse, RZ ;  /* 0x00000011990d8224 */ /* 0x081fe200078e02ff */
[----:B------:R0:W-:Y:S01]  /*10c50*/  @!P5 STG.E.U8 desc[UR36][R4.64+0xf1], R23 ;  /* 0x0000f1170400d986 */ /* 0x0001e2000c101124 */
[----:B------:R-:W-:Y:S02]  /*10c60*/  ISETP.LT.OR P2, PT, R0, 0xfa, !P2 ;  /* 0x000000fa0000780c */ /* 0x000fe40005741670 */
[-C--:B--2---:R-:W-:Y:S01]  /*10c70*/  @!P3 IMAD R15, R152, R17.reuse, RZ ;  /* 0x00000011980fb224 */ /* 0x084fe200078e02ff */
[----:B------:R2:W-:Y:S01]  /*10c80*/  @!P0 STG.E.U8 desc[UR36][R10.64+0xf0], R13 ;  /* 0x0000f00d0a008986 */ /* 0x0005e2000c101124 */
[----:B------:R-:W-:Y:S02]  /*10c90*/  ISETP.GE.AND P0, PT, R154, 0x81, PT ;  /* 0x000000819a00780c */ /* 0x000fe40003f06270 */
[----:B-1----:R-:W-:Y:S01]  /*10ca0*/  @!P4 IMAD R21, R22, R17, RZ ;  /* 0x000000111615c224 */ /* 0x002fe200078e02ff */
[C---:B------:R-:W-:Y:S01]  /*10cb0*/  ISETP.LT.OR P5, PT, R0.reuse, 0xf9, !P1 ;  /* 0x000000f90000780c */ /* 0x040fe20004fa1670 */
[----:B------:R1:W-:Y:S01]  /*10cc0*/  @!P3 STG.E.U8 desc[UR36][R10.64+0xf1], R15 ;  /* 0x0000f10f0a00b986 */ /* 0x0003e2000c101124 */
[----:B------:R-:W-:-:S02]  /*10cd0*/  ISETP.LT.OR P1, PT, R0, 0xfa, !P1 ;  /* 0x000000fa0000780c */ /* 0x000fc40004f21670 */
[C---:B------:R-:W-:Y:S01]  /*10ce0*/  ISETP.LT.OR P3, PT, R0.reuse, 0x1, !P0 ;  /* 0x000000010000780c */ /* 0x040fe20004761670 */
[----:B------:R-:W-:Y:S01]  /*10cf0*/  @!P4 STG.E.U8 desc[UR36][R4.64+0xf8], R21 ;  /* 0x0000f8150400c986 */ /* 0x000fe2000c101124 */
[----:B------:R-:W-:Y:S01]  /*10d00*/  ISETP.LT.OR P4, PT, R0, 0x2, !P0 ;  /* 0x000000020000780c */ /* 0x000fe20004781670 */
[----:B----4-:R-:W-:-:S05]  /*10d10*/  @!P2 IMAD R3, R20, R17, RZ ;  /* 0x000000111403a224 */ /* 0x010fca00078e02ff */
[----:B------:R3:W-:Y:S01]  /*10d20*/  @!P2 STG.E.U8 desc[UR36][R4.64+0xf9], R3 ;  /* 0x0000f9030400a986 */ /* 0x0007e2000c101124 */
[-C--:B0-----:R-:W-:Y:S02]  /*10d30*/  @!P5 IMAD R23, R14, R17.reuse, RZ ;  /* 0x000000110e17d224 */ /* 0x081fe400078e02ff */
[-C--:B--2---:R-:W-:Y:S01]  /*10d40*/  @!P1 IMAD R13, R12, R17.reuse, RZ ;  /* 0x000000110c0d9224 */ /* 0x084fe200078e02ff */
[----:B------:R-:W-:Y:S01]  /*10d50*/  ISETP.GE.AND P2, PT, R154, 0x89, PT ;  /* 0x000000899a00780c */ /* 0x000fe20003f46270 */
[-C--:B-1----:R-:W-:Y:S02]  /*10d60*/  @!P3 IMAD R15, R24, R17.reuse, RZ ;  /* 0x00000011180fb224 */ /* 0x082fe400078e02ff */
[----:B------:R-:W-:Y:S01]  /*10d70*/  @!P4 IMAD R25, R25, R17, RZ ;  /* 0x000000111919c224 */ /* 0x000fe200078e02ff */
[----:B------:R-:W-:Y:S01]  /*10d80*/  @!P5 STG.E.U8 desc[UR36][R10.64+0xf8], R23 ;  /* 0x0000f8170a00d986 */ /* 0x000fe2000c101124 */
[----:B------:R-:W-:-:S03]  /*10d90*/  ISETP.LT.OR P5, PT, R0, 0x1, !P2 ;  /* 0x000000010000780c */ /* 0x000fc600057a1670 */
[----:B------:R-:W-:Y:S01]  /*10da0*/  @!P1 STG.E.U8 desc[UR36][R10.64+0xf9], R13 ;  /* 0x0000f90d0a009986 */ /* 0x000fe2000c101124 */
[----:B------:R-:W-:-:S03]  /*10db0*/  ISETP.LT.OR P1, PT, R0, 0x2, !P2 ;  /* 0x000000020000780c */ /* 0x000fc60005721670 */
[----:B------:R-:W-:Y:S01]  /*10dc0*/  @!P3 STG.E.U8 desc[UR36][R6.64], R15 ;  /* 0x0000000f0600b986 */ /* 0x000fe2000c101124 */
[----:B------:R-:W-:-:S03]  /*10dd0*/  ISETP.LT.OR P3, PT, R0, 0x9, !P0 ;  /* 0x000000090000780c */ /* 0x000fc60004761670 */
[----:B------:R-:W-:Y:S01]  /*10de0*/  @!P4 STG.E.U8 desc[UR36][R6.64+0x1], R25 ;  /* 0x000001190600c986 */ /* 0x000fe2000c101124 */
[----:B------:R-:W-:Y:S01]  /*10df0*/  ISETP.LT.OR P4, PT, R0, 0xa, !P0 ;  /* 0x0000000a0000780c */ /* 0x000fe20004781670 */
[----:B---3--:R-:W-:-:S04]  /*10e00*/  @!P5 IMAD R3, R26, R17, RZ ;  /* 0x000000111a03d224 */ /* 0x008fc800078e02ff */
[----:B------:R-:W-:-:S04]  /*10e10*/  @!P1 IMAD R27, R27, R17, RZ ;  /* 0x000000111b1b9224 */ /* 0x000fc800078e02ff */
[-C--:B------:R-:W-:Y:S01]  /*10e20*/  @!P3 IMAD R5, R28, R17.reuse, RZ ;  /* 0x000000111c05b224 */ /* 0x080fe200078e02ff */
[----:B------:R0:W-:Y:S03]  /*10e30*/  @!P5 STG.E.U8 desc[UR36][R8.64], R3 ;  /* 0x000000030800d986 */ /* 0x0001e6000c101124 */
[----:B------:R-:W-:Y:S01]  /*10e40*/  @!P4 IMAD R29, R29, R17, RZ ;  /* 0x000000111d1dc224 */ /* 0x000fe200078e02ff */
[----:B------:R-:W-:Y:S01]  /*10e50*/  @!P1 STG.E.U8 desc[UR36][R8.64+0x1], R27 ;  /* 0x0000011b08009986 */ /* 0x000fe2000c101124 */
[C---:B------:R-:W-:Y:S02]  /*10e60*/  ISETP.LT.OR P5, PT, R0.reuse, 0x9, !P2 ;  /* 0x000000090000780c */ /* 0x040fe400057a1670 */
[C---:B------:R-:W-:Y:S01]  /*10e70*/  ISETP.LT.OR P1, PT, R0.reuse, 0xa, !P2 ;  /* 0x0000000a0000780c */ /* 0x040fe20005721670 */
[----:B------:R-:W-:Y:S01]  /*10e80*/  @!P3 STG.E.U8 desc[UR36][R6.64+0x8], R5 ;  /* 0x000008050600b986 */ /* 0x000fe2000c101124 */
[----:B------:R-:W-:-:S03]  /*10e90*/  ISETP.LT.OR P3, PT, R0, 0x11, !P0 ;  /* 0x000000110000780c */ /* 0x000fc60004761670 */
[----:B------:R-:W-:Y:S01]  /*10ea0*/  @!P4 STG.E.U8 desc[UR36][R6.64+0x9], R29 ;  /* 0x0000091d0600c986 */ /* 0x000fe2000c101124 */
[----:B------:R-:W-:-:S05]  /*10eb0*/  ISETP.LT.OR P4, PT, R0, 0x12, !P0 ;  /* 0x000000120000780c */ /* 0x000fca0004781670 */
[-C--:B0-----:R-:W-:Y:S02]  /*10ec0*/  @!P5 IMAD R3, R30, R17.reuse, RZ ;  /* 0x000000111e03d224 */ /* 0x081fe400078e02ff */
[-C--:B------:R-:W-:Y:S02]  /*10ed0*/  @!P1 IMAD R31, R31, R17.reuse, RZ ;  /* 0x000000111f1f9224 */ /* 0x080fe400078e02ff */
[-C--:B------:R-:W-:Y:S01]  /*10ee0*/  @!P3 IMAD R11, R32, R17.reuse, RZ ;  /* 0x00000011200bb224 */ /* 0x080fe200078e02ff */
[----:B------:R0:W-:Y:S03]  /*10ef0*/  @!P5 STG.E.U8 desc[UR36][R8.64+0x8], R3 ;  /* 0x000008030800d986 */ /* 0x0001e6000c101124 */
[----:B------:R-:W-:Y:S01]  /*10f00*/  @!P4 IMAD R33, R33, R17, RZ ;  /* 0x000000112121c224 */ /* 0x000fe200078e02ff */
[----:B------:R-:W-:Y:S01]  /*10f10*/  @!P1 STG.E.U8 desc[UR36][R8.64+0x9], R31 ;  /* 0x0000091f08009986 */ /* 0x000fe2000c101124 */
[----:B------:R-:W-:-:S02]  /*10f20*/  ISETP.LT.OR P5, PT, R0, 0x11, !P2 ;  /* 0x000000110000780c */ /* 0x000fc400057a1670 */
        /* <DEDUP_REMOVED lines=301> */
[----:B------:R1:W-:Y:S01]  /*12200*/  @!P3 STG.E.U8 desc[UR36][R6.64+0xd8], R5 ;  /* 0x0000d8050600b986 */ /* 0x0003e2000c101124 */
        /* <DEDUP_REMOVED lines=15> */
[-C--:B-1----:R-:W-:Y:S02]  /*12300*/  @!P5 IMAD R5, R138, R17.reuse, RZ ;  /* 0x000000118a05d224 */ /* 0x082fe400078e02ff */
[-C--:B------:R-:W-:Y:S02]  /*12310*/  @!P1 IMAD R139, R139, R17.reuse, RZ ;  /* 0x000000118b8b9224 */ /* 0x080fe400078e02ff */
[-C--:B0-----:R-:W-:Y:S01]  /*12320*/  @!P3 IMAD R3, R140, R17.reuse, RZ ;  /* 0x000000118c03b224 */ /* 0x081fe200078e02ff */
[----:B------:R0:W-:Y:S03]  /*12330*/  @!P5 STG.E.U8 desc[UR36][R8.64+0xe0], R5 ;  /* 0x0000e0050800d986 */ /* 0x0001e6000c101124 */
[----:B------:R-:W-:Y:S01]  /*12340*/  @!P4 IMAD R141, R141, R17, RZ ;  /* 0x000000118d8dc224 */ /* 0x000fe200078e02ff */
[----:B------:R-:W-:Y:S01]  /*12350*/  @!P1 STG.E.U8 desc[UR36][R8.64+0xe1], R139 ;  /* 0x0000e18b08009986 */ /* 0x000fe2000c101124 */
[----:B------:R-:W-:-:S03]  /*12360*/  ISETP.LT.OR P1, PT, R0, 0xe9, !P2 ;  /* 0x000000e90000780c */ /* 0x000fc60005721670 */
[----:B------:R1:W-:Y:S01]  /*12370*/  @!P3 STG.E.U8 desc[UR36][R6.64+0xe8], R3 ;  /* 0x0000e8030600b986 */ /* 0x0003e2000c101124 */
[----:B------:R-:W-:-:S03]  /*12380*/  ISETP.LT.OR P3, PT, R0, 0xea, !P2 ;  /* 0x000000ea0000780c */ /* 0x000fc60005761670 */
[----:B------:R-:W-:Y:S01]  /*12390*/  @!P4 STG.E.U8 desc[UR36][R6.64+0xe9], R141 ;  /* 0x0000e98d0600c986 */ /* 0x000fe2000c101124 */
[C---:B------:R-:W-:Y:S02]  /*123a0*/  ISETP.LT.OR P4, PT, R0.reuse, 0xf2, !P0 ;  /* 0x000000f20000780c */ /* 0x040fe40004781670 */
[----:B------:R-:W-:-:S03]  /*123b0*/  ISETP.LT.OR P5, PT, R0, 0xf1, !P0 ;  /* 0x000000f10000780c */ /* 0x000fc600047a1670 */
[----:B--2---:R-:W-:-:S04]  /*123c0*/  @!P1 IMAD R11, R142, R17, RZ ;  /* 0x000000118e0b9224 */ /* 0x004fc800078e02ff */
[----:B------:R-:W-:-:S04]  /*123d0*/  @!P3 IMAD R143, R143, R17, RZ ;  /* 0x000000118f8fb224 */ /* 0x000fc800078e02ff */
[-C--:B------:R-:W-:Y:S02]  /*123e0*/  @!P4 IMAD R145, R145, R17.reuse, RZ ;  /* 0x000000119191c224 */ /* 0x080fe400078e02ff */
[----:B0-----:R-:W-:Y:S01]  /*123f0*/  @!P5 IMAD R5, R144, R17, RZ ;  /* 0x000000119005d224 */ /* 0x001fe200078e02ff */
[----:B------:R0:W-:Y:S01]  /*12400*/  @!P1 STG.E.U8 desc[UR36][R8.64+0xe8], R11 ;  /* 0x0000e80b08009986 */ /* 0x0001e2000c101124 */
[----:B------:R-:W-:-:S03]  /*12410*/  ISETP.LT.OR P1, PT, R0, 0xf1, !P2 ;  /* 0x000000f10000780c */ /* 0x000fc60005721670 */
[----:B------:R-:W-:Y:S01]  /*12420*/  @!P3 STG.E.U8 desc[UR36][R8.64+0xe9], R143 ;  /* 0x0000e98f0800b986 */ /* 0x000fe2000c101124 */
[----:B------:R-:W-:-:S03]  /*12430*/  ISETP.LT.OR P3, PT, R0, 0xf9, !P0 ;  /* 0x000000f90000780c */ /* 0x000fc60004761670 */
[----:B------:R-:W-:Y:S01]  /*12440*/  @!P4 STG.E.U8 desc[UR36][R6.64+0xf1], R145 ;  /* 0x0000f1910600c986 */ /* 0x000fe2000c101124 */
[C---:B------:R-:W-:Y:S02]  /*12450*/  ISETP.LT.OR P4, PT, R0.reuse, 0xf2, !P2 ;  /* 0x000000f20000780c */ /* 0x040fe40005781670 */
[C---:B------:R-:W-:Y:S01]  /*12460*/  ISETP.LT.OR P0, PT, R0.reuse, 0xfa, !P0 ;  /* 0x000000fa0000780c */ /* 0x040fe20004701670 */
[----:B------:R2:W-:Y:S01]  /*12470*/  @!P5 STG.E.U8 desc[UR36][R6.64+0xf0], R5 ;  /* 0x0000f0050600d986 */ /* 0x0005e2000c101124 */
[C---:B------:R-:W-:Y:S02]  /*12480*/  ISETP.LT.OR P5, PT, R0.reuse, 0xf9, !P2 ;  /* 0x000000f90000780c */ /* 0x040fe400057a1670 */
[----:B------:R-:W-:Y:S01]  /*12490*/  ISETP.LT.OR P2, PT, R0, 0xfa, !P2 ;  /* 0x000000fa0000780c */ /* 0x000fe20005741670 */
[-C--:B-1----:R-:W-:Y:S02]  /*124a0*/  @!P1 IMAD R3, R146, R17.reuse, RZ ;  /* 0x0000001192039224 */ /* 0x082fe400078e02ff */
[----:B0-----:R-:W-:-:S04]  /*124b0*/  @!P3 IMAD R11, R148, R17, RZ ;  /* 0x00000011940bb224 */ /* 0x001fc800078e02ff */
[-C--:B------:R-:W-:Y:S02]  /*124c0*/  @!P4 IMAD R147, R147, R17.reuse, RZ ;  /* 0x000000119393c224 */ /* 0x080fe400078e02ff */
[-C--:B------:R-:W-:Y:S02]  /*124d0*/  @!P0 IMAD R149, R149, R17.reuse, RZ ;  /* 0x0000001195958224 */ /* 0x080fe400078e02ff */
[-C--:B--2---:R-:W-:Y:S02]  /*124e0*/  @!P5 IMAD R5, R150, R17.reuse, RZ ;  /* 0x000000119605d224 */ /* 0x084fe400078e02ff */
[----:B------:R-:W-:Y:S01]  /*124f0*/  @!P2 IMAD R151, R151, R17, RZ ;  /* 0x000000119797a224 */ /* 0x000fe200078e02ff */
[----:B------:R0:W-:Y:S04]  /*12500*/  @!P1 STG.E.U8 desc[UR36][R8.64+0xf0], R3 ;  /* 0x0000f00308009986 */ /* 0x0001e8000c101124 */
[----:B------:R0:W-:Y:S04]  /*12510*/  @!P4 STG.E.U8 desc[UR36][R8.64+0xf1], R147 ;  /* 0x0000f1930800c986 */ /* 0x0001e8000c101124 */
[----:B------:R0:W-:Y:S04]  /*12520*/  @!P3 STG.E.U8 desc[UR36][R6.64+0xf8], R11 ;  /* 0x0000f80b0600b986 */ /* 0x0001e8000c101124 */
[----:B------:R0:W-:Y:S04]  /*12530*/  @!P0 STG.E.U8 desc[UR36][R6.64+0xf9], R149 ;  /* 0x0000f99506008986 */ /* 0x0001e8000c101124 */
[----:B------:R0:W-:Y:S04]  /*12540*/  @!P5 STG.E.U8 desc[UR36][R8.64+0xf8], R5 ;  /* 0x0000f8050800d986 */ /* 0x0001e8000c101124 */
[----:B------:R0:W-:Y:S02]  /*12550*/  @!P2 STG.E.U8 desc[UR36][R8.64+0xf9], R151 ;  /* 0x0000f9970800a986 */ /* 0x0001e4000c101124 */
.L_x_546:
[----:B------:R-:W-:Y:S05]  /*12560*/  BSYNC B0 ;  /* 0x0000000000007941 */ /* 0x000fea0003800000 */
.L_x_32:
[----:B0-----:R-:W2:Y:S04]  /*12570*/  LDL.LU R3, [R1+0x200] ;  /* 0x0002000001037983 */ /* 0x001ea80000300800 */
[----:B------:R-:W2:Y:S01]  /*12580*/  LDL.LU R2, [R1+0x204] ;  /* 0x0002040001027983 */ /* 0x000ea20000300800 */
[----:B------:R-:W-:Y:S01]  /*12590*/  ULDC UR4, c[0x0][0xc] ;  /* 0x0000030000047ab9 */ /* 0x000fe20000000800 */
[----:B------:R-:W-:Y:S01]  /*125a0*/  ULDC UR5, c[0x0][0x10] ;  /* 0x0000040000057ab9 */ /* 0x000fe20000000800 */
[----:B------:R-:W2:Y:S01]  /*125b0*/  LDC R5, c[0x0][0x14] ;  /* 0x00000500ff057b82 */ /* 0x000ea20000000800 */
[----:B------:R-:W-:Y:S01]  /*125c0*/  UIMAD.WIDE.U32 UR4, UR4, UR5, URZ ;  /* 0x00000005040472a5 */ /* 0x000fe2000f8e003f */
[----:B------:R-:W-:Y:S01]  /*125d0*/  PRMT R0, RZ, 0x7610, R0 ;  /* 0x00007610ff007816 */ /* 0x000fe20000000000 */
[----:B------:R-:W-:Y:S01]  /*125e0*/  UMOV UR42, 0xffffffff ;  /* 0xffffffff002a7882 */ /* 0x000fe20000000000 */
[----:B------:R-:W-:-:S03]  /*125f0*/  UMOV UR43, 0xffffffff ;  /* 0xffffffff002b7882 */ /* 0x000fc60000000000 */
[----:B--2---:R-:W-:-:S04]  /*12600*/  IMAD.WIDE.U32 R2, R5, UR4, R2 ;  /* 0x0000000405027c25 */ /* 0x004fc8000f8e0002 */
[----:B------:R-:W-:Y:S01]  /*12610*/  IMAD R5, R5, UR5, RZ ;  /* 0x0000000505057c24 */ /* 0x000fe2000f8e02ff */
[----:B-1-3--:R-:W-:Y:S01]  /*12620*/  MOV R6, R2 ;  /* 0x0000000200067202 */ /* 0x00afe20000000f00 */
[----:B------:R-:W-:Y:S02]  /*12630*/  ULDC.64 UR4, c[0x0][0x650] ;  /* 0x0001940000047ab9 */ /* 0x000fe40000000a00 */
[----:B------:R-:W-:Y:S01]  /*12640*/  IMAD.IADD R4, R3, 0x1, R5 ;  /* 0x0000000103047824 */ /* 0x000fe200078e0205 */
[----:B------:R-:W-:-:S04]  /*12650*/  ISETP.GE.U32.AND P0, PT, R2, UR4, PT ;  /* 0x0000000402007c0c */ /* 0x000fc8000bf06070 */
[----:B------:R0:W-:Y:S01]  /*12660*/  STL [R1+0x200], R4 ;  /* 0x0002000401007387 */ /* 0x0001e20000100800 */
[----:B------:R-:W-:-:S03]  /*12670*/  ISETP.GE.U32.AND.EX P0, PT, R4, UR5, PT, P0 ;  /* 0x0000000504007c0c */ /* 0x000fc6000bf06100 */
[----:B------:R0:W-:Y:S10]  /*12680*/  STL [R1+0x204], R6 ;  /* 0x0002040601007387 */ /* 0x0001f40000100800 */
[----:B0-----:R-:W-:Y:S05]  /*12690*/  @P0 BRA `(.L_x_547) ;  /* 0x0000000400880947 */ /* 0x001fea0003800000 */
[----:B------:R-:W0:Y:S01]  /*126a0*/  S2UR UR6, SR_CTAID.X ;  /* 0x00000000000679c3 */ /* 0x000e220000002500 */
[----:B------:R-:W-:Y:S01]  /*126b0*/  ULDC.64 UR12, c[0x0][0x628] ;  /* 0x00018a00000c7ab9 */ /* 0x000fe20000000a00 */
[----:B------:R-:W-:Y:S01]  /*126c0*/  ULDC UR4, c[0x0][0x150] ;  /* 0x0000540000047ab9 */ /* 0x000fe20000000800 */
[----:B------:R-:W-:Y:S01]  /*126d0*/  ISETP.NE.U32.AND P0, PT, RZ, UR12, PT ;  /* 0x0000000cff007c0c */ /* 0x000fe2000bf05070 */
[----:B------:R-:W-:Y:S01]  /*126e0*/  ULDC UR15, c[0x0][0x630] ;  /* 0x00018c00000f7ab9 */ /* 0x000fe20000000800 */
[----:B------:R-:W-:Y:S01]  /*126f0*/  R2UR UR16, R6 ;  /* 0x00000000061072ca */ /* 0x000fe200000e0000 */
[----:B------:R-:W-:Y:S01]  /*12700*/  ULDC UR19, c[0x0][0x154] ;  /* 0x0000550000137ab9 */ /* 0x000fe20000000800 */
[----:B------:R-:W-:Y:S01]  /*12710*/  ISETP.NE.AND.EX P0, PT, RZ, UR13, PT, P0 ;  /* 0x0000000dff007c0c */ /* 0x000fe2000bf05300 */
[----:B------:R-:W1:Y:S01]  /*12720*/  S2UR UR18, SR_CTAID.Y ;  /* 0x00000000001279c3 */ /* 0x000e620000002600 */
[----:B------:R-:W-:Y:S02]  /*12730*/  R2UR UR17, R4 ;  /* 0x00000000041172ca */ /* 0x000fe400000e0000 */
[----:B------:R-:W-:-:S02]  /*12740*/  R2UR UR10, R6 ;  /* 0x00000000060a72ca */ /* 0x000fc400000e0000 */
[----:B------:R-:W-:Y:S02]  /*12750*/  R2UR UR11, R4 ;  /* 0x00000000040b72ca */ /* 0x000fe400000e0000 */
[----:B0-----:R-:W-:-:S05]  /*12760*/  I2FP.F32.U32 R0, UR6 ;  /* 0x0000000600007c45 */ /* 0x001fca0008201000 */
[----:B------:R-:W-:-:S04]  /*12770*/  FMUL R0, R0, UR4 ;  /* 0x0000000400007c20 */ /* 0x000fc80008400000 */
[----:B------:R0:W2:Y:S01]  /*12780*/  F2I.U32.TRUNC.NTZ R2, R0 ;  /* 0x0000000000027305 */ /* 0x0000a2000020f000 */
[----:B-1----:R-:W-:Y:S05]  /*12790*/  @!P0 BRA `(.L_x_548) ;  /* 0x0000000000308947 */ /* 0x002fea0003800000 */
        /* <DEDUP_REMOVED lines=12> */
.L_x_548:
[----:B------:R-:W-:Y:S01]  /*12860*/  USHF.R.U64 UR43, UR10, UR15, UR11 ;  /* 0x0000000f0a2b7299 */ /* 0x000fe2000800120b */
[----:B0-----:R-:W-:Y:S01]  /*12870*/  I2FP.F32.U32 R0, UR18 ;  /* 0x0000001200007c45 */ /* 0x001fe20008201000 */
[----:B------:R-:W-:Y:S02]  /*12880*/  USHF.R.U32.HI UR4, URZ, UR15, UR11 ;  /* 0x0000000f3f047299 */ /* 0x000fe4000801160b */
[----:B------:R-:W-:Y:S02]  /*12890*/  UIADD3 UR10, UP0, URZ, -UR43, URZ ;  /* 0x8000002b3f0a7290 */ /* 0x000fe4000ff1e03f */
[----:B------:R-:W-:Y:S01]  /*128a0*/  FMUL R0, R0, UR19 ;  /* 0x0000001300007c20 */ /* 0x000fe20008400000 */
[----:B------:R-:W-:Y:S01]  /*128b0*/  ULDC.64 UR12, c[0x0][0x620] ;  /* 0x00018800000c7ab9 */ /* 0x000fe20000000a00 */
[----:B------:R-:W-:Y:S01]  /*128c0*/  UIADD3.X UR4, URZ, ~UR4, URZ, UP0, !UPT ;  /* 0x800000043f047290 */ /* 0x000fe200087fe43f */
[----:B------:R-:W-:Y:S01]  /*128d0*/  UMOV UR8, UR16 ;  /* 0x0000001000087c82 */ /* 0x000fe20008000000 */
[----:B------:R-:W-:-:S02]  /*128e0*/  UMOV UR9, UR17 ;  /* 0x0000001100097c82 */ /* 0x000fc40008000000 */
[----:B------:R-:W-:Y:S01]  /*128f0*/  UIMAD UR4, UR4, UR12, URZ ;  /* 0x0000000c040472a4 */ /* 0x000fe2000f8e023f */
[----:B------:R-:W0:Y:S01]  /*12900*/  F2I.U32.TRUNC.NTZ R0, R0 ;  /* 0x0000000000007305 */ /* 0x000e22000020f000 */
[----:B------:R-:W-:Y:S01]  /*12910*/  UIMAD.WIDE.U32 UR8, UR10, UR12, UR8 ;  /* 0x0000000c0a0872a5 */ /* 0x000fe2000f8e0008 */
[----:B--2---:R-:W-:Y:S01]  /*12920*/  R2UR UR12, R2 ;  /* 0x00000000020c72ca */ /* 0x004fe200000e0000 */
[----:B------:R-:W-:Y:S01]  /*12930*/  UIMAD UR10, UR10, UR13, UR4 ;  /* 0x0000000d0a0a72a4 */ /* 0x000fe2000f8e0204 */
[----:B------:R-:W-:Y:S01]  /*12940*/  ULDC UR11, c[0x0][0x618] ;  /* 0x00018600000b7ab9 */ /* 0x000fe20000000800 */
[----:B------:R-:W-:Y:S02]  /*12950*/  ULDC UR21, c[0x0][0x658] ;  /* 0x0001960000157ab9 */ /* 0x000fe40000000800 */
[----:B------:R-:W-:Y:S01]  /*12960*/  UIADD3 UR9, UR9, UR10, URZ ;  /* 0x0000000a09097290 */ /* 0x000fe2000fffe03f */
[----:B------:R-:W-:Y:S01]  /*12970*/  UMOV UR15, 0xffffffff ;  /* 0xffffffff000f7882 */ /* 0x000fe20000000000 */
[----:B------:R-:W-:Y:S01]  /*12980*/  ULDC.64 UR4, c[0x0][0x640] ;  /* 0x0001900000047ab9 */ /* 0x000fe20000000a00 */
[----:B------:R-:W-:Y:S01]  /*12990*/  USHF.L.U32 UR15, UR15, UR21, URZ ;  /* 0x000000150f0f7299 */ /* 0x000fe2000800063f */
[----:B------:R-:W-:Y:S01]  /*129a0*/  ISETP.NE.U32.AND P0, PT, RZ, UR4, PT ;  /* 0x00000004ff007c0c */ /* 0x000fe2000bf05070 */
[----:B------:R-:W-:-:S02]  /*129b0*/  USHF.R.U64 UR16, UR8, UR11, UR9 ;  /* 0x0000000b08107299 */ /* 0x000fc40008001209 */
[----:B------:R-:W-:Y:S01]  /*129c0*/  USHF.R.U32.HI UR8, URZ, UR11, UR9 ;  /* 0x0000000b3f087299 */ /* 0x000fe20008011609 */
[----:B0-----:R-:W-:Y:S01]  /*129d0*/  R2UR UR14, R0 ;  /* 0x00000000000e72ca */ /* 0x001fe200000e0000 */
[----:B------:R-:W-:Y:S01]  /*129e0*/  ULDC UR17, c[0x0][0x608] ;  /* 0x0001820000117ab9 */ /* 0x000fe20000000800 */
[----:B------:R-:W-:Y:S01]  /*129f0*/  ULOP3.LUT UR41, URZ, UR15, URZ, 0x33, !UPT ;  /* 0x0000000f3f297292 */ /* 0x000fe2000f8e333f */
[----:B------:R-:W-:Y:S01]  /*12a00*/  ISETP.NE.AND.EX P0, PT, RZ, UR5, PT, P0 ;  /* 0x00000005ff007c0c */ /* 0x000fe2000bf05300 */
[----:B------:R-:W-:Y:S02]  /*12a10*/  USHF.R.U64 UR15, UR16, UR17, UR8 ;  /* 0x00000011100f7299 */ /* 0x000fe40008001208 */
[----:B------:R-:W-:Y:S02]  /*12a20*/  USHF.R.U32.HI UR8, URZ, UR17, UR8 ;  /* 0x000000113f087299 */ /* 0x000fe40008011608 */
[----:B------:R-:W-:Y:S02]  /*12a30*/  UIADD3 UR12, -UR12, URZ, URZ ;  /* 0x0000003f0c0c7290 */ /* 0x000fe4000fffe13f */
[----:B------:R-:W-:Y:S01]  /*12a40*/  USHF.R.U64 UR17, UR15, UR21, UR8 ;  /* 0x000000150f117299 */ /* 0x000fe20008001208 */
[----:B------:R-:W-:Y:S01]  /*12a50*/  UMOV UR19, 0x1 ;  /* 0x0000000100137882 */ /* 0x000fe20000000000 */
[----:B------:R-:W-:Y:S01]  /*12a60*/  ULDC UR13, c[0x0][0x144] ;  /* 0x00005100000d7ab9 */ /* 0x000fe20000000800 */
[----:B------:R-:W-:Y:S01]  /*12a70*/  ULDC UR7, c[0x0][0x600] ;  /* 0x0001800000077ab9 */ /* 0x000fe20000000800 */
[----:B------:R-:W-:-:S02]  /*12a80*/  USHF.L.U32 UR24, UR19, UR21, URZ ;  /* 0x0000001513187299 */ /* 0x000fc4000800063f */
[----:B------:R-:W-:Y:S02]  /*12a90*/  USHF.R.U32.HI UR8, URZ, UR21, UR8 ;  /* 0x000000153f087299 */ /* 0x000fe40008011608 */
[----:B------:R-:W-:Y:S02]  /*12aa0*/  UIMAD UR21, UR13, UR12, UR6 ;  /* 0x0000000c0d1572a4 */ /* 0x000fe4000f8e0206 */
[----:B------:R-:W-:Y:S02]  /*12ab0*/  UIADD3 UR20, UR7, -0x1, URZ ;  /* 0xffffffff07147890 */ /* 0x000fe4000fffe03f */
[----:B------:R-:W-:Y:S01]  /*12ac0*/  UIADD3 UR19, -UR14, URZ, URZ ;  /* 0x0000003f0e137290 */ /* 0x000fe2000fffe13f */
[----:B------:R-:W-:Y:S01]  /*12ad0*/  ULDC UR25, c[0x0][0x148] ;  /* 0x0000520000197ab9 */ /* 0x000fe20000000800 */
[----:B------:R-:W-:Y:S01]  /*12ae0*/  ULDC UR22, c[0x0][0x648] ;  /* 0x0001920000167ab9 */ /* 0x000fe20000000800 */
[----:B------:R-:W-:Y:S01]  /*12af0*/  ULDC UR23, c[0x0][0x638] ;  /* 0x00018e0000177ab9 */ /* 0x000fe20000000800 */
        /* <DEDUP_REMOVED lines=14> */
.L_x_549:
[----:B------:R-:W-:Y:S01]  /*12be0*/  UISETP.NE.AND UP0, UPT, UR46, URZ, UPT ;  /* 0x0000003f2e00728c */ /* 0x000fe2000bf05270 */
[----:B------:R-:W-:Y:S01]  /*12bf0*/  IMAD.MOV.U32 R0, RZ, RZ, 0x1 ;  /* 0x00000001ff007424 */ /* 0x000fe200078e00ff */
[----:B------:R-:W-:Y:S02]  /*12c00*/  USHF.R.U64 UR4, UR6, UR22, UR8 ;  /* 0x0000001606047299 */ /* 0x000fe40008001208 */
[----:B------:R-:W-:Y:S02]  /*12c10*/  ULOP3.LUT UR41, UR15, UR41, URZ, 0xc0, !UPT ;  /* 0x000000290f297292 */ /* 0x000fe4000f8ec03f */
[----:B------:R-:W-:Y:S02]  /*12c20*/  UIADD3 UR5, -UR4, URZ, URZ ;  /* 0x0000003f04057290 */ /* 0x000fe4000fffe13f */
[----:B------:R-:W-:Y:S02]  /*12c30*/  UIMAD UR41, UR24, UR4, UR41 ;  /* 0x00000004182972a4 */ /* 0x000fe4000f8e0229 */
[----:B------:R-:W-:-:S02]  /*12c40*/  ULOP3.LUT UR16, UR16, UR20, URZ, 0xc0, !UPT ;  /* 0x0000001410107292 */ /* 0x000fc4000f8ec03f */
[----:B------:R-:W-:Y:S02]  /*12c50*/  @UP0 UIMAD UR21, UR25, UR19, UR18 ;  /* 0x00000013191502a4 */ /* 0x000fe4000f8e0212 */
[----:B------:R-:W-:-:S03]  /*12c60*/  UIMAD UR4, UR5, UR23, UR17 ;  /* 0x00000017050472a4 */ /* 0x000fc6000f8e0211 */
[----:B------:R-:W-:Y:S01]  /*12c70*/  ULDC UR5, c[0x0][0x610] ;  /* 0x0001840000057ab9 */ /* 0x000fe20000000800 */
[----:B------:R-:W-:Y:S02]  /*12c80*/  UIMAD UR4, UR4, UR7, UR16 ;  /* 0x00000007040472a4 */ /* 0x000fe4000f8e0210 */
[----:B------:R-:W-:-:S04]  /*12c90*/  UIMAD UR41, UR41, UR5, UR21 ;  /* 0x00000005292972a4 */ /* 0x000fc8000f8e0215 */
[----:B------:R-:W-:Y:S02]  /*12ca0*/  USEL UR42, UR4, UR41, !UP0 ;  /* 0x00000029042a7287 */ /* 0x000fe4000c000000 */
[----:B------:R-:W-:-:S12]  /*12cb0*/  USEL UR41, UR41, UR4, !UP0 ;  /* 0x0000000429297287 */ /* 0x000fd8000c000000 */
.L_x_547:
[----:B------:R-:W-:-:S13]  /*12cc0*/  LOP3.LUT P0, RZ, R0, 0xff, RZ, 0xc0, !PT ;  /* 0x000000ff00ff7812 */ /* 0x000fda000780c0ff */
[----:B------:R-:W-:Y:S05]  /*12cd0*/  @P0 BRA `(.L_x_550) ;  /* 0xfffffee400980947 */ /* 0x000fea000383ffff */
[----:B------:R-:W-:Y:S05]  /*12ce0*/  EXIT ;  /* 0x000000000000794d */ /* 0x000fea0003800000 */
.L_x_7:
[----:B------:R-:W2:Y:S01]  /*12cf0*/  LDL R5, [R1+0x204] ;  /* 0x0002040001057983 */ /* 0x000ea20000100800 */
[----:B------:R-:W-:-:S03]  /*12d00*/  ULDC.64 UR4, c[0x0][0x650] ;  /* 0x0001940000047ab9 */ /* 0x000fc60000000a00 */
[----:B------:R-:W3:Y:S01]  /*12d10*/  LDL R3, [R1+0x200] ;  /* 0x0002000001037983 */ /* 0x000ee20000100800 */
[----:B------:R-:W-:Y:S01]  /*12d20*/  PRMT R0, RZ, 0x7610, R0 ;  /* 0x00007610ff007816 */ /* 0x000fe20000000000 */
[----:B------:R-:W-:Y:S01]  /*12d30*/  IMAD.MOV.U32 R4, RZ, RZ, -0x1 ;  /* 0xffffffffff047424 */ /* 0x000fe200078e00ff */
[----:B------:R-:W-:Y:S01]  /*12d40*/  MOV R11, 0xffffffff ;  /* 0xffffffff000b7802 */ /* 0x000fe20000000f00 */
[----:B------:R-:W-:Y:S01]  /*12d50*/  IMAD.MOV.U32 R2, RZ, RZ, -0x1 ;  /* 0xffffffffff027424 */ /* 0x000fe200078e00ff */
[----:B--2---:R-:W-:-:S04]  /*12d60*/  ISETP.GE.U32.AND P0, PT, R5, UR4, PT ;  /* 0x0000000405007c0c */ /* 0x004fc8000bf06070 */
[----:B---3--:R-:W-:-:S13]  /*12d70*/  ISETP.GE.U32.AND.EX P0, PT, R3, UR5, PT, P0 ;  /* 0x0000000503007c0c */ /* 0x008fda000bf06100 */
        /* <DEDUP_REMOVED lines=21> */
.L_x_552:
[----:B------:R-:W-:Y:S01]  /*12ed0*/  USHF.R.U64 UR4, UR14, UR19, UR15 ;  /* 0x000000130e047299 */ /* 0x000fe2000800120f */
[----:B------:R-:W-:Y:S01]  /*12ee0*/  R2UR UR7, R3 ;  /* 0x00000000030772ca */ /* 0x000fe200000e0000 */
[----:B------:R-:W-:Y:S02]  /*12ef0*/  USHF.R.U32.HI UR5, URZ, UR19, UR15 ;  /* 0x000000133f057299 */ /* 0x000fe4000801160f */
[----:B------:R-:W-:Y:S01]  /*12f00*/  UIADD3 UR13, UP0, URZ, -UR4, URZ ;  /* 0x800000043f0d7290 */ /* 0x000fe2000ff1e03f */
[----:B------:R-:W-:Y:S01]  /*12f10*/  ULDC.64 UR14, c[0x0][0x620] ;  /* 0x00018800000e7ab9 */ /* 0x000fe20000000a00 */
[----:B------:R-:W-:Y:S02]  /*12f20*/  UMOV UR6, UR20 ;  /* 0x0000001400067c82 */ /* 0x000fe40008000000 */
[----:B------:R-:W-:Y:S02]  /*12f30*/  UIADD3.X UR5, URZ, ~UR5, URZ, UP0, !UPT ;  /* 0x800000053f057290 */ /* 0x000fe400087fe43f */
[----:B------:R-:W-:-:S02]  /*12f40*/  UISETP.NE.AND UP1, UPT, UR46, URZ, UPT ;  /* 0x0000003f2e00728c */ /* 0x000fc4000bf25270 */
[----:B------:R-:W-:Y:S02]  /*12f50*/  UIMAD UR5, UR5, UR14, URZ ;  /* 0x0000000e050572a4 */ /* 0x000fe4000f8e023f */
[----:B------:R-:W-:Y:S02]  /*12f60*/  UIMAD.WIDE.U32 UR6, UR13, UR14, UR6 ;  /* 0x0000000e0d0672a5 */ /* 0x000fe4000f8e0006 */
[----:B------:R-:W-:Y:S01]  /*12f70*/  UIMAD UR5, UR13, UR15, UR5 ;  /* 0x0000000f0d0572a4 */ /* 0x000fe2000f8e0205 */
[----:B------:R-:W-:Y:S02]  /*12f80*/  ULDC UR14, c[0x0][0x608] ;  /* 0x00018200000e7ab9 */ /* 0x000fe40000000800 */
[----:B------:R-:W-:Y:S01]  /*12f90*/  ULDC UR13, c[0x0][0x618] ;  /* 0x00018600000d7ab9 */ /* 0x000fe20000000800 */
[----:B------:R-:W-:Y:S01]  /*12fa0*/  UIADD3 UR5, UR7, UR5, URZ ;  /* 0x0000000507057290 */ /* 0x000fe2000fffe03f */
[----:B------:R-:W-:Y:S01]  /*12fb0*/  ULDC UR22, c[0x0][0x658] ;  /* 0x0001960000167ab9 */ /* 0x000fe20000000800 */
[----:B------:R-:W-:-:S02]  /*12fc0*/  @UP1 UIMAD UR8, UR11, UR12, UR10 ;  /* 0x0000000c0b0812a4 */ /* 0x000fc4000f8e020a */
[----:B------:R-:W-:Y:S02]  /*12fd0*/  USHF.R.U64 UR17, UR6, UR13, UR5 ;  /* 0x0000000d06117299 */ /* 0x000fe40008001205 */
[----:B------:R-:W-:Y:S01]  /*12fe0*/  USHF.R.U32.HI UR5, URZ, UR13, UR5 ;  /* 0x0000000d3f057299 */ /* 0x000fe20008011605 */
[----:B------:R-:W-:Y:S01]  /*12ff0*/  ULDC.64 UR6, c[0x0][0x640] ;  /* 0x0001900000067ab9 */ /* 0x000fe20000000a00 */
[----:B------:R-:W-:Y:S01]  /*13000*/  UMOV UR10, 0xffffffff ;  /* 0xffffffff000a7882 */ /* 0x000fe20000000000 */
[----:B------:R-:W-:Y:S01]  /*13010*/  ISETP.NE.U32.AND P0, PT, RZ, UR6, PT ;  /* 0x00000006ff007c0c */ /* 0x000fe2000bf05070 */
[----:B------:R-:W-:Y:S02]  /*13020*/  USHF.R.U64 UR18, UR17, UR14, UR5 ;  /* 0x0000000e11127299 */ /* 0x000fe40008001205 */
[----:B------:R-:W-:Y:S01]  /*13030*/  USHF.R.U32.HI UR5, URZ, UR14, UR5 ;  /* 0x0000000e3f057299 */ /* 0x000fe20008011605 */
[----:B------:R-:W-:Y:S01]  /*13040*/  ISETP.NE.AND.EX P0, PT, RZ, UR7, PT, P0 ;  /* 0x00000007ff007c0c */ /* 0x000fe2000bf05300 */
[----:B------:R-:W-:-:S02]  /*13050*/  USHF.L.U32 UR11, UR10, UR22, URZ ;  /* 0x000000160a0b7299 */ /* 0x000fc4000800063f */
[----:B------:R-:W-:Y:S01]  /*13060*/  USHF.R.U64 UR19, UR18, UR22, UR5 ;  /* 0x0000001612137299 */ /* 0x000fe20008001205 */
[----:B------:R-:W-:Y:S01]  /*13070*/  ULDC UR20, c[0x0][0x600] ;  /* 0x0001800000147ab9 */ /* 0x000fe20000000800 */
[----:B------:R-:W-:Y:S02]  /*13080*/  USHF.R.U32.HI UR10, URZ, UR22, UR5 ;  /* 0x000000163f0a7299 */ /* 0x000fe40008011605 */
[----:B------:R-:W-:Y:S02]  /*13090*/  UIADD3 UR21, UR20, -0x1, URZ ;  /* 0xffffffff14157890 */ /* 0x000fe4000fffe03f */
[----:B------:R-:W-:Y:S01]  /*130a0*/  ULOP3.LUT UR26, URZ, UR11, URZ, 0x33, !UPT ;  /* 0x0000000b3f1a7292 */ /* 0x000fe2000f8e333f */
        /* <DEDUP_REMOVED lines=17> */
.L_x_553:
[----:B------:R-:W-:Y:S01]  /*131c0*/  USHF.R.U64 UR6, UR5, UR23, UR10 ;  /* 0x0000001705067299 */ /* 0x000fe2000800120a */
[----:B------:R-:W-:Y:S01]  /*131d0*/  IMAD.MOV.U32 R0, RZ, RZ, 0x1 ;  /* 0x00000001ff007424 */ /* 0x000fe200078e00ff */
[----:B------:R-:W-:Y:S01]  /*131e0*/  USHF.L.U32 UR25, UR25, UR22, URZ ;  /* 0x0000001619197299 */ /* 0x000fe2000800063f */
[----:B------:R-:W-:Y:S01]  /*131f0*/  IMAD.U32 R11, RZ, RZ, UR4 ;  /* 0x00000004ff0b7e24 */ /* 0x000fe2000f8e00ff */
[----:B------:R-:W-:Y:S02]  /*13200*/  ULOP3.LUT UR5, UR18, UR26, URZ, 0xc0, !UPT ;  /* 0x0000001a12057292 */ /* 0x000fe4000f8ec03f */
[----:B------:R-:W-:Y:S02]  /*13210*/  UIADD3 UR7, -UR6, URZ, URZ ;  /* 0x0000003f06077290 */ /* 0x000fe4000fffe13f */
[----:B------:R-:W-:Y:S02]  /*13220*/  UIMAD UR6, UR25, UR6, UR5 ;  /* 0x00000006190672a4 */ /* 0x000fe4000f8e0205 */
[----:B------:R-:W-:-:S02]  /*13230*/  ULOP3.LUT UR17, UR17, UR21, URZ, 0xc0, !UPT ;  /* 0x0000001511117292 */ /* 0x000fc4000f8ec03f */
[----:B------:R-:W-:Y:S02]  /*13240*/  UIMAD UR5, UR7, UR24, UR19 ;  /* 0x00000018070572a4 */ /* 0x000fe4000f8e0213 */
[----:B------:R-:W-:Y:S01]  /*13250*/  UISETP.NE.AND UP0, UPT, UR46, URZ, UPT ;  /* 0x0000003f2e00728c */ /* 0x000fe2000bf05270 */
[----:B------:R-:W-:Y:S01]  /*13260*/  ULDC UR7, c[0x0][0x610] ;  /* 0x0001840000077ab9 */ /* 0x000fe20000000800 */
[----:B------:R-:W-:Y:S02]  /*13270*/  UIMAD UR5, UR5, UR20, UR17 ;  /* 0x00000014050572a4 */ /* 0x000fe4000f8e0211 */
[----:B------:R-:W-:-:S04]  /*13280*/  UIMAD UR8, UR6, UR7, UR8 ;  /* 0x00000007060872a4 */ /* 0x000fc8000f8e0208 */
[----:B------:R-:W-:Y:S02]  /*13290*/  USEL UR6, UR5, UR8, !UP0 ;  /* 0x0000000805067287 */ /* 0x000fe4000c000000 */
[----:B------:R-:W-:-:S04]  /*132a0*/  USEL UR8, UR8, UR5, !UP0 ;  /* 0x0000000508087287 */ /* 0x000fc8000c000000 */
[----:B------:R-:W-:Y:S02]  /*132b0*/  IMAD.U32 R2, RZ, RZ, UR6 ;  /* 0x00000006ff027e24 */ /* 0x000fe4000f8e00ff */
[----:B------:R-:W-:-:S07]  /*132c0*/  MOV R4, UR8 ;  /* 0x0000000800047c02 */ /* 0x000fce0008000f00 */
.L_x_551:
[----:B------:R-:W-:-:S08]  /*132d0*/  NOP ;  /* 0x0000000000007918 */ /* 0x000fd00000000000 */
[----:B0-----:R-:W0:-:S00]  /*132e0*/  USETMAXREG.DEALLOC.CTAPOOL 0x18 ;  /* 0x00000018000079c8 */ /* 0x001e0000080e0500 */
[----:B------:R-:W-:-:S13]  /*132f0*/  ISETP.NE.AND P0, PT, RZ, UR9, PT ;  /* 0x00000009ff007c0c */ /* 0x000fda000bf05270 */
[----:B------:R-:W-:Y:S05]  /*13300*/  @P0 EXIT ;  /* 0x000000000000094d */ /* 0x000fea0003800000 */
[----:B0-----:R-:W-:Y:S01]  /*13310*/  LOP3.LUT P0, RZ, R0, 0xff, RZ, 0xc0, !PT ;  /* 0x000000ff00ff7812 */ /* 0x001fe2000780c0ff */
[----:B------:R-:W-:Y:S02]  /*13320*/  IMAD.MOV.U32 R0, RZ, RZ, 0x1 ;  /* 0x00000001ff007424 */ /* 0x000fe400078e00ff */
[----:B------:R-:W-:-:S10]  /*13330*/  IMAD.MOV.U32 R6, RZ, RZ, RZ ;  /* 0x000000ffff067224 */ /* 0x000fd400078e00ff */
[----:B------:R-:W-:Y:S05]  /*13340*/  @!P0 BRA `(.L_x_554) ;  /* 0x0000000c00788947 */ /* 0x000fea0003800000 */
[----:B------:R-:W0:Y:S01]  /*13350*/  S2UR UR12, SR_CgaCtaId ;  /* 0x00000000000c79c3 */ /* 0x000e220000008800 */
[----:B------:R-:W-:Y:S01]  /*13360*/  ULDC UR4, c[0x0][0x28c] ;  /* 0x0000a30000047ab9 */ /* 0x000fe20000000800 */
[----:B------:R-:W-:Y:S01]  /*13370*/  ULDC UR6, c[0x0][0x658] ;  /* 0x0001960000067ab9 */ /* 0x000fe20000000800 */
[----:B------:R-:W-:Y:S01]  /*13380*/  UMOV UR7, 0xffffffff ;  /* 0xffffffff00077882 */ /* 0x000fe20000000000 */
[----:B------:R-:W-:Y:S01]  /*13390*/  UIADD3 UR10, UR4, 0x3f, URZ ;  /* 0x0000003f040a7890 */ /* 0x000fe2000fffe03f */
[----:B------:R-:W-:Y:S01]  /*133a0*/  BSSY B0, `(.L_x_554) ;  /* 0x00000d8000007945 */ /* 0x000fe20003800000 */
[----:B------:R-:W-:Y:S01]  /*133b0*/  ULDC UR5, c[0x0][0x600] ;  /* 0x0001800000057ab9 */ /* 0x000fe20000000800 */
[----:B------:R-:W-:Y:S01]  /*133c0*/  UMOV UR9, 0x1 ;  /* 0x0000000100097882 */ /* 0x000fe20000000000 */
[----:B------:R-:W-:Y:S01]  /*133d0*/  USHF.L.U32 UR7, UR7, UR6, URZ ;  /* 0x0000000607077299 */ /* 0x000fe2000800063f */
[----:B------:R-:W-:Y:S01]  /*133e0*/  IMAD.MOV.U32 R10, RZ, RZ, 0x1 ;  /* 0x00000001ff0a7424 */ /* 0x000fe200078e00ff */
[----:B------:R-:W-:Y:S01]  /*133f0*/  UIADD3 UR4, UR5, -0x1, URZ ;  /* 0xffffffff05047890 */ /* 0x000fe2000fffe03f */
[----:B------:R-:W-:Y:S01]  /*13400*/  IMAD.MOV.U32 R0, RZ, RZ, 0x1 ;  /* 0x00000001ff007424 */ /* 0x000fe200078e00ff */
[----:B------:R-:W-:Y:S01]  /*13410*/  ULDC UR8, c[0x0][0xc] ;  /* 0x0000030000087ab9 */ /* 0x000fe20000000800 */
[----:B------:R-:W-:Y:S01]  /*13420*/  USHF.L.U32 UR5, UR9, UR6, URZ ;  /* 0x0000000609057299 */ /* 0x000fe2000800063f */
[----:B------:R-:W-:Y:S01]  /*13430*/  IMAD.MOV.U32 R6, RZ, RZ, RZ ;  /* 0x000000ffff067224 */ /* 0x000fe200078e00ff */
[----:B------:R-:W-:Y:S01]  /*13440*/  USHF.R.S32.HI UR11, URZ, 0x1f, UR10 ;  /* 0x0000001f3f0b7899 */ /* 0x000fe2000801140a */
[----:B------:R-:W-:Y:S01]  /*13450*/  ULDC UR9, c[0x0][0x10] ;  /* 0x0000040000097ab9 */ /* 0x000fe20000000800 */
[----:B------:R-:W-:-:S02]  /*13460*/  ULOP3.LUT UR6, URZ, UR7, URZ, 0x33, !UPT ;  /* 0x000000073f067292 */ /* 0x000fc4000f8e333f */
[----:B------:R-:W-:Y:S02]  /*13470*/  UIMAD.WIDE.U32 UR8, UR8, UR9, URZ ;  /* 0x00000009080872a5 */ /* 0x000fe4000f8e003f */
[----:B------:R-:W-:Y:S01]  /*13480*/  ULEA.HI UR11, UR11, UR10, URZ, 0x6 ;  /* 0x0000000a0b0b7291 */ /* 0x000fe2000f8f303f */
[----:B------:R-:W-:Y:S01]  /*13490*/  ULDC UR7, c[0x0][0x14] ;  /* 0x0000050000077ab9 */ /* 0x000fe20000000800 */
[----:B0-----:R-:W-:Y:S01]  /*134a0*/  MOV R7, UR12 ;  /* 0x0000000c00077c02 */ /* 0x001fe20008000f00 */
[----:B------:R-:W-:Y:S02]  /*134b0*/  UIMAD.WIDE.U32 UR22, UR8, UR7, URZ ;  /* 0x00000007081672a5 */ /* 0x000fe4000f8e003f */
[----:B------:R-:W-:Y:S01]  /*134c0*/  UIMAD UR13, UR9, UR7, URZ ;  /* 0x00000007090d72a4 */ /* 0x000fe2000f8e023f */
[----:B------:R-:W-:Y:S01]  /*134d0*/  LEA R8, R7, 0x100, 0xd ;  /* 0x0000010007087811 */ /* 0x000fe200078e68ff */
[----:B------:R-:W-:Y:S02]  /*134e0*/  USHF.R.S32.HI UR7, URZ, 0x6, UR11 ;  /* 0x000000063f077899 */ /* 0x000fe4000801140b */
[----:B------:R-:W-:-:S02]  /*134f0*/  ULOP3.LUT UR26, UR40, 0x2, URZ, 0xfc, !UPT ;  /* 0x00000002281a7892 */ /* 0x000fc4000f8efc3f */
[----:B------:R-:W-:Y:S02]  /*13500*/  UIADD3 UR13, UR23, UR13, URZ ;  /* 0x0000000d170d7290 */ /* 0x000fe4000fffe03f */
[----:B------:R-:W-:Y:S01]  /*13510*/  UIADD3 UR27, UR7, 0x1, URZ ;  /* 0x00000001071b7890 */ /* 0x000fe2000fffe03f */
[----:B------:R-:W-:-:S11]  /*13520*/  ULDC.64 UR24, c[0x0][0x198] ;  /* 0x0000660000187ab9 */ /* 0x000fd60000000a00 */
.L_x_565:
[----:B------:R-:W-:-:S03]  /*13530*/  UMOV UR8, 0xffffffff ;  /* 0xffffffff00087882 */ /* 0x000fc60000000000 */
[----:B------:R-:W-:Y:S05]  /*13540*/  BRA.DIV UR8, `(.L_x_555) ;  /* 0x0000000e08e47947 */ /* 0x000fea000b800000 */
[----:B------:R-:W-:-:S13]  /*13550*/  ELECT P6, URZ, PT ;  /* 0x00000000003f782f */ /* 0x000fda00038c0000 */
.L_x_576:
[----:B------:R-:W0:Y:S01]  /*13560*/  LDC R3, c[0x0][0x28c] ;  /* 0x0000a300ff037b82 */ /* 0x000e220000000800 */
[----:B------:R-:W-:Y:S01]  /*13570*/  BSSY B1, `(.L_x_556) ;  /* 0x000003c000017945 */ /* 0x000fe20003800000 */
[----:B0-----:R-:W-:-:S13]  /*13580*/  ISETP.LT.OR P6, PT, R3, 0x1, !P6 ;  /* 0x000000010300780c */ /* 0x001fda00077c1670 */
[----:B------:R-:W-:Y:S05]  /*13590*/  @P6 BRA `(.L_x_557) ;  /* 0x0000000000e46947 */ /* 0x000fea0003800000 */
[----:B------:R-:W-:Y:S01]  /*135a0*/  IMAD R4, R4, 0x2, R7 ;  /* 0x0000000204047824 */ /* 0x000fe200078e0207 */
[----:B------:R-:W-:Y:S01]  /*135b0*/  SHF.L.U32 R2, R2, 0x8, RZ ;  /* 0x0000000802027819 */ /* 0x000fe200000006ff */
[----:B------:R-:W-:Y:S01]  /*135c0*/  IMAD.MOV.U32 R14, RZ, RZ, RZ ;  /* 0x000000ffff0e7224 */ /* 0x000fe200078e00ff */
[----:B------:R-:W-:Y:S01]  /*135d0*/  MOV R3, R0 ;  /* 0x0000000000037202 */ /* 0x000fe20000000f00 */
[----:B------:R-:W-:Y:S02]  /*135e0*/  IMAD.SHL.U32 R4, R4, 0x80, RZ ;  /* 0x0000008004047824 */ /* 0x000fe400078e00ff */
[----:B------:R-:W-:Y:S02]  /*135f0*/  IMAD.U32 R13, RZ, RZ, UR27 ;  /* 0x0000001bff0d7e24 */ /* 0x000fe4000f8e00ff */
[----:B------:R-:W-:-:S07]  /*13600*/  IMAD.MOV.U32 R5, RZ, RZ, R6 ;  /* 0x000000ffff057224 */ /* 0x000fce00078e0006 */
.L_x_560:
[----:B------:R-:W0:Y:S01]  /*13610*/  S2UR UR8, SR_CgaCtaId ;  /* 0x00000000000879c3 */ /* 0x000e220000008800 */
[----:B------:R-:W-:Y:S01]  /*13620*/  MOV R12, 0x400 ;  /* 0x00000400000c7802 */ /* 0x000fe20000000f00 */
[----:B------:R-:W1:Y:S01]  /*13630*/  S2R R15, SR_TID.X ;  /* 0x00000000000f7919 */ /* 0x000e620000002100 */
[----:B------:R-:W-:Y:S01]  /*13640*/  SHF.L.U32 R9, R3, 0x1f, RZ ;  /* 0x0000001f03097819 */ /* 0x000fe200000006ff */
[----:B0-----:R-:W-:-:S05]  /*13650*/  IMAD.U32 R7, RZ, RZ, UR8 ;  /* 0x00000008ff077e24 */ /* 0x001fca000f8e00ff */
[----:B------:R-:W-:-:S05]  /*13660*/  LEA R16, R7, R12, 0x18 ;  /* 0x0000000c07107211 */ /* 0x000fca00078ec0ff */
[----:B------:R-:W-:Y:S01]  /*13670*/  IMAD R12, R5, 0x8, R16 ;  /* 0x00000008050c7824 */ /* 0x000fe200078e0210 */
[----:B-1----:R-:W-:-:S03]  /*13680*/  LOP3.LUT P1, RZ, R15, 0x7f, RZ, 0xc0, !PT ;  /* 0x0000007f0fff7812 */ /* 0x002fc6000782c0ff */
[----:B------:R-:W0:Y:S02]  /*13690*/  SYNCS.PHASECHK.TRANS64.TRYWAIT P0, [R12+URZ+0x20], R9 ;  /* 0x000020090c0075a7 */ /* 0x000e24000800017f */
[----:B0-----:R-:W-:Y:S08]  /*136a0*/  @!P0 BRA `(.L_x_558) ;  /* 0x0000000c00ac8947 */ /* 0x001ff00003800000 */
.L_x_577:
[----:B0-----:R-:W0:Y:S01]  /*136b0*/  @!P1 LDC R9, c[0x0][0x500] ;  /* 0x00014000ff099b82 */ /* 0x001e220000000800 */
[----:B------:R-:W-:-:S04]  /*136c0*/  UPRMT UR8, UR26, 0x9910, URZ ;  /* 0x000099101a087896 */ /* 0x000fc8000800003f */
[----:B------:R-:W-:-:S06]  /*136d0*/  UISETP.NE.AND UP0, UPT, UR8, 0x2, UPT ;  /* 0x000000020800788c */ /* 0x000fcc000bf05270 */
[----:B------:R-:W-:Y:S01]  /*136e0*/  PLOP3.LUT P0, PT, PT, PT, UP0, 0x80, 0x0 ;  /* 0x000000000000781c */ /* 0x000fe20003f0f008 */
[----:B0-----:R0:W-:-:S12]  /*136f0*/  @!P1 SYNCS.ARRIVE.TRANS64 RZ, [R12+URZ], R9 ;  /* 0x000000090cff99a7 */ /* 0x0011d8000800003f */
[----:B------:R-:W-:Y:S05]  /*13700*/  @P0 BRA `(.L_x_559) ;  /* 0x0000000000040947 */ /* 0x000fea0003800000 */
[----:B------:R-:W-:Y:S01]  /*13710*/  BPT.TRAP 0x1 ;  /* 0x000000040000795c */ /* 0x000fe20000300000 */
.L_x_559:
[----:B0-----:R-:W-:Y:S01]  /*13720*/  LEA R9, R5, R8, 0xe ;  /* 0x0000000805097211 */ /* 0x001fe200078e70ff */
[----:B------:R-:W-:Y:S01]  /*13730*/  VIADD R13, R13, 0xffffffff ;  /* 0xffffffff0d0d7836 */ /* 0x000fe20000000000 */
[----:B------:R-:W-:Y:S01]  /*13740*/  R2UR UR15, R16 ;  /* 0x00000000100f72ca */ /* 0x000fe200000e0000 */
[----:B------:R-:W-:Y:S01]  /*13750*/  IMAD R16, R5, 0x4000, R16 ;  /* 0x0000400005107824 */ /* 0x000fe200078e0210 */
[----:B------:R-:W-:Y:S01]  /*13760*/  R2UR UR8, R9 ;  /* 0x00000000090872ca */ /* 0x000fe200000e0000 */
[----:B------:R-:W-:Y:S01]  /*13770*/  UIADD3 UR14, UP0, UR24, 0xf0, URZ ;  /* 0x000000f0180e7890 */ /* 0x000fe2000ff1e03f */
[----:B------:R-:W-:Y:S01]  /*13780*/  R2UR UR19, R4 ;  /* 0x00000000041372ca */ /* 0x000fe200000e0000 */
[----:B------:R-:W-:Y:S01]  /*13790*/  UIADD3 UR28, UP1, UR24, 0x1f0, URZ ;  /* 0x000001f0181c7890 */ /* 0x000fe2000ff3e03f */
[----:B------:R-:W-:Y:S01]  /*137a0*/  R2UR UR11, R16 ;  /* 0x00000000100b72ca */ /* 0x000fe200000e0000 */
[----:B------:R-:W-:Y:S01]  /*137b0*/  VIADD R5, R5, 0x1 ;  /* 0x0000000105057836 */ /* 0x000fe20000000000 */
[----:B------:R-:W-:Y:S01]  /*137c0*/  R2UR UR9, R12 ;  /* 0x000000000c0972ca */ /* 0x000fe200000e0000 */
[----:B------:R-:W-:Y:S01]  /*137d0*/  UIADD3.X UR29, URZ, UR25, URZ, UP1, !UPT ;  /* 0x000000193f1d7290 */ /* 0x000fe20008ffe43f */
[----:B------:R-:W-:Y:S01]  /*137e0*/  R2UR UR10, R14 ;  /* 0x000000000e0a72ca */ /* 0x000fe200000e0000 */
[----:B------:R-:W-:Y:S01]  /*137f0*/  UMOV UR21, 0x30000 ;  /* 0x0003000000157882 */ /* 0x000fe20000000000 */
[----:B------:R-:W-:Y:S01]  /*13800*/  R2UR UR12, R11 ;  /* 0x000000000b0c72ca */ /* 0x000fe200000e0000 */
[----:B------:R-:W-:Y:S01]  /*13810*/  UMOV UR16, 0x0 ;  /* 0x0000000000107882 */ /* 0x000fe20000000000 */
[----:B------:R-:W-:Y:S01]  /*13820*/  R2UR UR20, R2 ;  /* 0x00000000021472ca */ /* 0x000fe200000e0000 */
[----:B------:R-:W-:Y:S01]  /*13830*/  UIADD3 UR8, UR15, UR8, URZ ;  /* 0x000000080f087290 */ /* 0x000fe2000fffe03f */
[----:B------:R-:W-:Y:S01]  /*13840*/  ISETP.GT.AND P1, PT, R13, 0x1, PT ;  /* 0x000000010d00780c */ /* 0x000fe20003f24270 */
[----:B------:R-:W-:Y:S01]  /*13850*/  UIADD3.X UR15, URZ, UR25, URZ, UP0, !UPT ;  /* 0x000000193f0f7290 */ /* 0x000fe200087fe43f */
[----:B------:R-:W-:Y:S01]  /*13860*/  ISETP.NE.AND P0, PT, R5, 0x4, PT ;  /* 0x000000040500780c */ /* 0x000fe20003f05270 */
[----:B------:R-:W-:Y:S01]  /*13870*/  UIADD3 UR18, UR11, 0x10100, URZ ;  /* 0x000101000b127890 */ /* 0x000fe2000fffe03f */
[----:B------:R-:W-:Y:S01]  /*13880*/  IADD3 R14, R14, 0x40, RZ ;  /* 0x000000400e0e7810 */ /* 0x000fe20007ffe0ff */
[----:B------:R-:W-:Y:S01]  /*13890*/  UMOV UR17, 0x10000000 ;  /* 0x1000000000117882 */ /* 0x000fe20000000000 */
[----:B------:R-:W-:Y:S01]  /*138a0*/  UMOV UR11, UR19 ;  /* 0x00000013000b7c82 */ /* 0x000fe20008000000 */
[----:B------:R-:W-:-:S02]  /*138b0*/  SEL R12, RZ, 0x1, P0 ;  /* 0x00000001ff0c7807 */ /* 0x000fc40000000000 */
[----:B------:R-:W-:Y:S01]  /*138c0*/  SEL R5, R5, RZ, P0 ;  /* 0x000000ff05057207 */ /* 0x000fe20000000000 */
[----:B------:R0:W-:Y:S01]  /*138d0*/  UTMALDG.3D.MULTICAST [UR8], [UR14], UR21, desc[UR16] ;  /* 0x000010080e0073b4 */ /* 0x0001e20008011815 */
[----:B------:R-:W-:Y:S01]  /*138e0*/  LOP3.LUT R3, R3, R12, RZ, 0x3c, !PT ;  /* 0x0000000c03037212 */ /* 0x000fe200078e3cff */
[----:B0-----:R-:W-:Y:S01]  /*138f0*/  UMOV UR8, UR18 ;  /* 0x0000001200087c82 */ /* 0x001fe20008000000 */
[----:B------:R-:W-:Y:S02]  /*13900*/  UMOV UR11, UR20 ;  /* 0x00000014000b7c82 */ /* 0x000fe40008000000 */
[----:B------:R0:W-:Y:S02]  /*13910*/  UTMALDG.3D [UR8], [UR28], desc[UR16] ;  /* 0x000010081c0075b4 */ /* 0x0001e40008011000 */
[----:B0-----:R-:W-:Y:S05]  /*13920*/  @P1 BRA `(.L_x_560) ;  /* 0xfffffffc00381947 */ /* 0x001fea000383ffff */
.L_x_557:
[----:B------:R-:W-:Y:S05]  /*13930*/  BSYNC B1 ;  /* 0x0000000000017941 */ /* 0x000fea0003800000 */
.L_x_556:
[----:B------:R-:W2:Y:S01]  /*13940*/  LDL.LU R16, [R1+0x200] ;  /* 0x0002000001107983 */ /* 0x000ea20000300800 */
[----:B------:R-:W-:Y:S01]  /*13950*/  LOP3.LUT P2, RZ, R10, 0xff, RZ, 0xc0, !PT ;  /* 0x000000ff0aff7812 */ /* 0x000fe2000784c0ff */
[----:B------:R-:W-:Y:S01]  /*13960*/  VIADD R6, R6, UR7 ;  /* 0x0000000706067c36 */ /* 0x000fe20008000000 */
[----:B------:R-:W-:Y:S01]  /*13970*/  ULDC.64 UR8, c[0x0][0x650] ;  /* 0x0001940000087ab9 */ /* 0x000fe20000000a00 */
[----:B------:R-:W3:Y:S01]  /*13980*/  LDL.LU R15, [R1+0x204] ;  /* 0x00020400010f7983 */ /* 0x000ee20000300800 */
[----:B------:R-:W-:Y:S01]  /*13990*/  IMAD.U32 R3, RZ, RZ, UR7 ;  /* 0x00000007ff037e24 */ /* 0x000fe2000f8e00ff */
[----:B------:R-:W-:Y:S01]  /*139a0*/  BSSY B1, `(.L_x_561) ;  /* 0x0000075000017945 */ /* 0x000fe20003800000 */
[----:B------:R-:W-:Y:S01]  /*139b0*/  SHF.R.U32.HI R2, RZ, 0x2, R6 ;  /* 0x00000002ff027819 */ /* 0x000fe20000011606 */
[----:B------:R-:W-:Y:S01]  /*139c0*/  IMAD.MOV.U32 R11, RZ, RZ, -0x1 ;  /* 0xffffffffff0b7424 */ /* 0x000fe200078e00ff */
[----:B------:R-:W-:Y:S02]  /*139d0*/  ISETP.GT.U32.AND P0, PT, R6, 0x3, PT ;  /* 0x000000030600780c */ /* 0x000fe40003f04070 */
[----:B------:R-:W-:-:S02]  /*139e0*/  LOP3.LUT R2, R2, 0x1, RZ, 0xc0, !PT ;  /* 0x0000000102027812 */ /* 0x000fc400078ec0ff */
[----:B------:R-:W-:Y:S01]  /*139f0*/  LOP3.LUT R6, R6, 0x3, RZ, 0xc0, !PT ;  /* 0x0000000306067812 */ /* 0x000fe200078ec0ff */
[----:B------:R-:W0:Y:S01]  /*13a00*/  @P2 S2R R7, SR_CgaCtaId ;  /* 0x0000000000072919 */ /* 0x000e220000008800 */
[----:B------:R-:W-:Y:S01]  /*13a10*/  ISETP.NE.U32.AND P1, PT, R2, 0x1, PT ;  /* 0x000000010200780c */ /* 0x000fe20003f25070 */
[----:B------:R-:W-:Y:S01]  /*13a20*/  IMAD.U32 R2, RZ, RZ, UR7 ;  /* 0x00000007ff027e24 */ /* 0x000fe2000f8e00ff */
[----:B------:R-:W-:Y:S02]  /*13a30*/  MOV R4, 0xffffffff ;  /* 0xffffffff00047802 */ /* 0x000fe40000000f00 */
[----:B------:R-:W-:Y:S02]  /*13a40*/  ISETP.GT.U32.AND P1, PT, R3, 0x3, !P1 ;  /* 0x000000030300780c */ /* 0x000fe40004f24070 */
[----:B------:R-:W-:Y:S02]  /*13a50*/  ISETP.LT.U32.AND P0, PT, R2, 0x4, P0 ;  /* 0x000000040200780c */ /* 0x000fe40000701070 */
[----:B------:R-:W-:-:S02]  /*13a60*/  @P2 MOV R2, 0x400 ;  /* 0x0000040000022802 */ /* 0x000fc40000000f00 */
[----:B------:R-:W-:Y:S02]  /*13a70*/  SEL R3, RZ, 0x1, !P0 ;  /* 0x00000001ff037807 */ /* 0x000fe40004000000 */
[----:B------:R-:W-:Y:S02]  /*13a80*/  PRMT R10, RZ, 0x7610, R10 ;  /* 0x00007610ff0a7816 */ /* 0x000fe4000000000a */
[----:B0-----:R-:W-:-:S04]  /*13a90*/  @P2 LEA R2, R7, R2, 0x18 ;  /* 0x0000000207022211 */ /* 0x001fc800078ec0ff */
[----:B------:R0:W-:Y:S02]  /*13aa0*/  @P2 SYNCS.ARRIVE.TRANS64.A1T0 RZ, [R2+URZ+0x58], RZ ;  /* 0x000058ff02ff29a7 */ /* 0x0001e4000810003f */
[----:B0-----:R-:W-:-:S04]  /*13ab0*/  SEL R2, RZ, 0x1, !P1 ;  /* 0x00000001ff027807 */ /* 0x001fc80004800000 */
[--C-:B------:R-:W-:Y:S01]  /*13ac0*/  LOP3.LUT R0, R2, R0, R3.reuse, 0x96, !PT ;  /* 0x0000000002007212 */ /* 0x100fe200078e9603 */
[----:B------:R-:W-:Y:S01]  /*13ad0*/  IMAD.MOV.U32 R2, RZ, RZ, -0x1 ;  /* 0xffffffffff027424 */ /* 0x000fe200078e00ff */
[----:B------:R-:W-:Y:S02]  /*13ae0*/  PRMT R3, RZ, 0x7610, R3 ;  /* 0x00007610ff037816 */ /* 0x000fe40000000003 */
[----:B---3--:R-:W-:-:S04]  /*13af0*/  IADD3 R15, P0, R15, UR22, RZ ;  /* 0x000000160f0f7c10 */ /* 0x008fc8000ff1e0ff */
[----:B--2---:R-:W-:Y:S01]  /*13b00*/  IADD3.X R16, R16, UR13, RZ, P0, !PT ;  /* 0x0000000d10107c10 */ /* 0x004fe200087fe4ff */
[----:B------:R0:W-:Y:S01]  /*13b10*/  STL [R1+0x204], R15 ;  /* 0x0002040f01007387 */ /* 0x0001e20000100800 */
[----:B------:R-:W-:-:S03]  /*13b20*/  ISETP.GE.U32.AND P0, PT, R15, UR8, PT ;  /* 0x000000080f007c0c */ /* 0x000fc6000bf06070 */
[----:B------:R0:W-:Y:S01]  /*13b30*/  STL [R1+0x200], R16 ;  /* 0x0002001001007387 */ /* 0x0001e20000100800 */
[----:B------:R-:W-:-:S13]  /*13b40*/  ISETP.GE.U32.AND.EX P0, PT, R16, UR9, PT, P0 ;  /* 0x0000000910007c0c */ /* 0x000fda000bf06100 */
[----:B0-----:R-:W-:Y:S05]  /*13b50*/  @P0 BRA `(.L_x_562) ;  /* 0x0000000400640947 */ /* 0x001fea0003800000 */
[----:B------:R-:W0:Y:S01]  /*13b60*/  S2R R9, SR_CTAID.X ;  /* 0x0000000000097919 */ /* 0x000e220000002500 */
[----:B------:R-:W-:Y:S01]  /*13b70*/  ULDC UR8, c[0x0][0x150] ;  /* 0x0000540000087ab9 */ /* 0x000fe20000000800 */
[----:B------:R-:W1:Y:S01]  /*13b80*/  LDC R4, c[0x0][0x144] ;  /* 0x00005100ff047b82 */ /* 0x000e620000000800 */
[----:B------:R-:W-:Y:S01]  /*13b90*/  UISETP.NE.AND UP0, UPT, UR46, URZ, UPT ;  /* 0x0000003f2e00728c */ /* 0x000fe2000bf05270 */
[----:B------:R-:W2:Y:S01]  /*13ba0*/  S2R R5, SR_CTAID.Y ;  /* 0x0000000000057919 */ /* 0x000ea20000002600 */
[----:B------:R-:W-:-:S04]  /*13bb0*/  ULDC UR11, c[0x0][0x630] ;  /* 0x00018c00000b7ab9 */ /* 0x000fc80000000800 */
[----:B------:R-:W-:Y:S01]  /*13bc0*/  PLOP3.LUT P0, PT, PT, PT, UP0, 0x80, 0x0 ;  /* 0x000000000000781c */ /* 0x000fe20003f0f008 */
[----:B------:R-:W3:Y:S01]  /*13bd0*/  LDC R12, c[0x0][0x148] ;  /* 0x00005200ff0c7b82 */ /* 0x000ee20000000800 */
[----:B0-----:R-:W-:Y:S02]  /*13be0*/  I2FP.F32.U32 R2, R9 ;  /* 0x0000000900027245 */ /* 0x001fe40000201000 */
[----:B--2---:R-:W-:-:S03]  /*13bf0*/  I2FP.F32.U32 R3, R5 ;  /* 0x0000000500037245 */ /* 0x004fc60000201000 */
[----:B------:R-:W-:Y:S01]  /*13c00*/  FMUL R2, R2, UR8 ;  /* 0x0000000802027c20 */ /* 0x000fe20008400000 */
[----:B------:R-:W-:Y:S02]  /*13c10*/  ULDC UR8, c[0x0][0x154] ;  /* 0x0000550000087ab9 */ /* 0x000fe40000000800 */
[----:B------:R-:W-:Y:S01]  /*13c20*/  FMUL R11, R3, UR8 ;  /* 0x00000008030b7c20 */ /* 0x000fe20008400000 */
[----:B------:R-:W-:Y:S02]  /*13c30*/  ULDC.64 UR8, c[0x0][0x628] ;  /* 0x00018a0000087ab9 */ /* 0x000fe40000000a00 */
[----:B------:R-:W0:Y:S08]  /*13c40*/  F2I.U32.TRUNC.NTZ R2, R2 ;  /* 0x0000000200027305 */ /* 0x000e30000020f000 */
[----:B------:R-:W2:Y:S01]  /*13c50*/  F2I.U32.TRUNC.NTZ R11, R11 ;  /* 0x0000000b000b7305 */ /* 0x000ea2000020f000 */
[----:B0-----:R-:W-:-:S02]  /*13c60*/  IMAD.MOV R3, RZ, RZ, -R2 ;  /* 0x000000ffff037224 */ /* 0x001fc400078e0a02 */
[----:B------:R-:W-:Y:S02]  /*13c70*/  IMAD.MOV.U32 R2, RZ, RZ, R15 ;  /* 0x000000ffff027224 */ /* 0x000fe400078e000f */
[----:B-1----:R-:W-:Y:S01]  /*13c80*/  IMAD R9, R4, R3, R9 ;  /* 0x0000000304097224 */ /* 0x002fe200078e0209 */
[----:B--2---:R-:W-:-:S05]  /*13c90*/  IADD3 R3, -R11, RZ, RZ ;  /* 0x000000ff0b037210 */ /* 0x004fca0007ffe1ff */
[----:B---3--:R-:W-:Y:S01]  /*13ca0*/  @P0 IMAD R9, R12, R3, R5 ;  /* 0x000000030c090224 */ /* 0x008fe200078e0205 */
[----:B------:R-:W-:Y:S01]  /*13cb0*/  ISETP.NE.U32.AND P0, PT, RZ, UR8, PT ;  /* 0x00000008ff007c0c */ /* 0x000fe2000bf05070 */
[----:B------:R-:W-:-:S03]  /*13cc0*/  IMAD.MOV.U32 R3, RZ, RZ, R16 ;  /* 0x000000ffff037224 */ /* 0x000fc600078e0010 */
[----:B------:R-:W-:-:S13]  /*13cd0*/  ISETP.NE.AND.EX P0, PT, RZ, UR9, PT, P0 ;  /* 0x00000009ff007c0c */ /* 0x000fda000bf05300 */
[----:B------:R-:W-:Y:S05]  /*13ce0*/  @!P0 BRA `(.L_x_563) ;  /* 0x0000000000288947 */ /* 0x000fea0003800000 */
[----:B------:R-:W-:Y:S02]  /*13cf0*/  ULDC UR10, c[0x0][0x634] ;  /* 0x00018d00000a7ab9 */ /* 0x000fe40000000800 */
[----:B------:R-:W-:-:S05]  /*13d00*/  IADD3 R3, P0, R15, UR10, RZ ;  /* 0x0000000a0f037c10 */ /* 0x000fca000ff1e0ff */
[----:B------:R-:W-:-:S04]  /*13d10*/  IMAD.X R11, RZ, RZ, R16, P0 ;  /* 0x000000ffff0b7224 */ /* 0x000fc800000e0610 */
[----:B------:R-:W-:-:S04]  /*13d20*/  IMAD.WIDE.U32 R4, R11, UR8, RZ ;  /* 0x000000080b047c25 */ /* 0x000fc8000f8e00ff */
[----:B------:R-:W-:-:S04]  /*13d30*/  IMAD.WIDE.U32 R4, P0, R3, UR9, R4 ;  /* 0x0000000903047c25 */ /* 0x000fc8000f800004 */
[----:B------:R-:W-:-:S04]  /*13d40*/  IMAD.WIDE.U32 R2, R3, UR8, RZ ;  /* 0x0000000803027c25 */ /* 0x000fc8000f8e00ff */
[----:B------:R-:W-:Y:S01]  /*13d50*/  IMAD.MOV.U32 R2, RZ, RZ, R5 ;  /* 0x000000ffff027224 */ /* 0x000fe200078e0005 */
[----:B------:R-:W-:Y:S02]  /*13d60*/  IADD3 RZ, P1, R3, R4, RZ ;  /* 0x0000000403ff7210 */ /* 0x000fe40007f3e0ff */
[----:B------:R-:W-:-:S03]  /*13d70*/  IADD3.X R3, RZ, RZ, RZ, P0, !PT ;  /* 0x000000ffff037210 */ /* 0x000fc600007fe4ff */
[----:B------:R-:W-:-:S08]  /*13d80*/  IMAD.WIDE.U32.X R2, R11, UR9, R2, P1 ;  /* 0x000000090b027c25 */ /* 0x000fd000088e0402 */
.L_x_563:
[--C-:B------:R-:W-:Y:S01]  /*13d90*/  SHF.R.U64 R11, R2, UR11, R3.reuse ;  /* 0x0000000b020b7c19 */ /* 0x100fe20008001203 */
[----:B------:R-:W-:Y:S01]  /*13da0*/  ULDC.64 UR8, c[0x0][0x620] ;  /* 0x0001880000087ab9 */ /* 0x000fe20000000a00 */
[----:B------:R-:W-:Y:S01]  /*13db0*/  SHF.R.U32.HI R2, RZ, UR11, R3 ;  /* 0x0000000bff027c19 */ /* 0x000fe20008011603 */
[----:B------:R-:W-:Y:S01]  /*13dc0*/  ULDC.64 UR10, c[0x0][0x640] ;  /* 0x00019000000a7ab9 */ /* 0x000fe20000000a00 */
[----:B------:R-:W-:Y:S02]  /*13dd0*/  IADD3 R13, P0, RZ, -R11, RZ ;  /* 0x8000000bff0d7210 */ /* 0x000fe40007f1e0ff */
[----:B------:R-:W-:-:S03]  /*13de0*/  MOV R3, R16 ;  /* 0x0000001000037202 */ /* 0x000fc60000000f00 */
[----:B------:R-:W-:Y:S01]  /*13df0*/  IMAD.X R2, RZ, RZ, ~R2, P0 ;  /* 0x000000ffff027224 */ /* 0x000fe200000e0e02 */
[----:B------:R-:W-:-:S03]  /*13e00*/  ISETP.NE.U32.AND P0, PT, RZ, UR10, PT ;  /* 0x0000000aff007c0c */ /* 0x000fc6000bf05070 */
[----:B------:R-:W-:Y:S01]  /*13e10*/  IMAD R2, R2, UR8, RZ ;  /* 0x0000000802027c24 */ /* 0x000fe2000f8e02ff */
[----:B------:R-:W-:-:S03]  /*13e20*/  ISETP.NE.AND.EX P0, PT, RZ, UR11, PT, P0 ;  /* 0x0000000bff007c0c */ /* 0x000fc6000bf05300 */
[----:B------:R-:W-:Y:S02]  /*13e30*/  IMAD R5, R13, UR9, R2 ;  /* 0x000000090d057c24 */ /* 0x000fe4000f8e0202 */
[----:B------:R-:W-:-:S04]  /*13e40*/  IMAD.MOV.U32 R2, RZ, RZ, R15 ;  /* 0x000000ffff027224 */ /* 0x000fc800078e000f */
[----:B------:R-:W-:Y:S01]  /*13e50*/  IMAD.WIDE.U32 R2, R13, UR8, R2 ;  /* 0x000000080d027c25 */ /* 0x000fe2000f8e0002 */
[----:B------:R-:W-:-:S03]  /*13e60*/  ULDC UR8, c[0x0][0x618] ;  /* 0x0001860000087ab9 */ /* 0x000fc60000000800 */
[----:B------:R-:W-:-:S05]  /*13e70*/  IMAD.IADD R3, R3, 0x1, R5 ;  /* 0x0000000103037824 */ /* 0x000fca00078e0205 */
[--C-:B------:R-:W-:Y:S02]  /*13e80*/  SHF.R.U64 R12, R2, UR8, R3.reuse ;  /* 0x00000008020c7c19 */ /* 0x100fe40008001203 */
[----:B------:R-:W-:Y:S01]  /*13e90*/  SHF.R.U32.HI R3, RZ, UR8, R3 ;  /* 0x00000008ff037c19 */ /* 0x000fe20008011603 */
[----:B------:R-:W-:-:S03]  /*13ea0*/  ULDC UR8, c[0x0][0x608] ;  /* 0x0001820000087ab9 */ /* 0x000fc60000000800 */
[--C-:B------:R-:W-:Y:S02]  /*13eb0*/  SHF.R.U64 R13, R12, UR8, R3.reuse ;  /* 0x000000080c0d7c19 */ /* 0x100fe40008001203 */
[----:B------:R-:W-:Y:S01]  /*13ec0*/  SHF.R.U32.HI R2, RZ, UR8, R3 ;  /* 0x00000008ff027c19 */ /* 0x000fe20008011603 */
[----:B------:R-:W-:-:S03]  /*13ed0*/  ULDC UR8, c[0x0][0x658] ;  /* 0x0001960000087ab9 */ /* 0x000fc60000000800 */
[--C-:B------:R-:W-:Y:S02]  /*13ee0*/  SHF.R.U64 R14, R13, UR8, R2.reuse ;  /* 0x000000080d0e7c19 */ /* 0x100fe40008001202 */
[----:B------:R-:W-:-:S03]  /*13ef0*/  SHF.R.U32.HI R15, RZ, UR8, R2 ;  /* 0x00000008ff0f7c19 */ /* 0x000fc60008011602 */
[----:B------:R-:W-:Y:S02]  /*13f00*/  IMAD.MOV.U32 R2, RZ, RZ, R14 ;  /* 0x000000ffff027224 */ /* 0x000fe400078e000e */
[----:B------:R-:W-:Y:S01]  /*13f10*/  IMAD.MOV.U32 R3, RZ, RZ, R15 ;  /* 0x000000ffff037224 */ /* 0x000fe200078e000f */
[----:B------:R-:W-:Y:S06]  /*13f20*/  @!P0 BRA `(.L_x_564) ;  /* 0x0000000000288947 */ /* 0x000fec0003800000 */
[----:B------:R-:W-:Y:S02]  /*13f30*/  ULDC UR8, c[0x0][0x64c] ;  /* 0x0001930000087ab9 */ /* 0x000fe40000000800 */
[----:B------:R-:W-:-:S04]  /*13f40*/  IADD3 R3, P0, R14, UR8, RZ ;  /* 0x000000080e037c10 */ /* 0x000fc8000ff1e0ff */
[----:B------:R-:W-:-:S05]  /*13f50*/  IADD3.X R15, RZ, R15, RZ, P0, !PT ;  /* 0x0000000fff0f7210 */ /* 0x000fca00007fe4ff */
[----:B------:R-:W-:-:S04]  /*13f60*/  IMAD.WIDE.U32 R4, R15, UR10, RZ ;  /* 0x0000000a0f047c25 */ /* 0x000fc8000f8e00ff */
[----:B------:R-:W-:-:S04]  /*13f70*/  IMAD.WIDE.U32 R4, P0, R3, UR11, R4 ;  /* 0x0000000b03047c25 */ /* 0x000fc8000f800004 */
[----:B------:R-:W-:-:S04]  /*13f80*/  IMAD.WIDE.U32 R2, R3, UR10, RZ ;  /* 0x0000000a03027c25 */ /* 0x000fc8000f8e00ff */
[----:B------:R-:W-:Y:S01]  /*13f90*/  IMAD.MOV.U32 R2, RZ, RZ, R5 ;  /* 0x000000ffff027224 */ /* 0x000fe200078e0005 */
[----:B------:R-:W-:Y:S01]  /*13fa0*/  IADD3 RZ, P1, R3, R4, RZ ;  /* 0x0000000403ff7210 */ /* 0x000fe20007f3e0ff */
[----:B------:R-:W-:-:S04]  /*13fb0*/  IMAD.X R3, RZ, RZ, RZ, P0 ;  /* 0x000000ffff037224 */ /* 0x000fc800000e06ff */
[----:B------:R-:W-:-:S08]  /*13fc0*/  IMAD.WIDE.U32.X R2, R15, UR11, R2, P1 ;  /* 0x0000000b0f027c25 */ /* 0x000fd000088e0402 */
.L_x_564:
[----:B------:R-:W-:Y:S01]  /*13fd0*/  ULDC UR8, c[0x0][0x648] ;  /* 0x0001920000087ab9 */ /* 0x000fe20000000800 */
[----:B------:R-:W-:Y:S01]  /*13fe0*/  LOP3.LUT R13, R13, UR6, RZ, 0xc0, !PT ;  /* 0x000000060d0d7c12 */ /* 0x000fe2000f8ec0ff */
[----:B------:R-:W-:Y:S01]  /*13ff0*/  UISETP.NE.AND UP0, UPT, UR46, URZ, UPT ;  /* 0x0000003f2e00728c */ /* 0x000fe2000bf05270 */
[----:B------:R-:W-:Y:S01]  /*14000*/  SHF.R.U64 R2, R2, UR8, R3 ;  /* 0x0000000802027c19 */ /* 0x000fe20008001203 */
[----:B------:R-:W-:-:S04]  /*14010*/  ULDC UR8, c[0x0][0x638] ;  /* 0x00018e0000087ab9 */ /* 0x000fc80000000800 */
[----:B------:R-:W-:Y:S01]  /*14020*/  IMAD.MOV R3, RZ, RZ, -R2 ;  /* 0x000000ffff037224 */ /* 0x000fe200078e0a02 */
[----:B------:R-:W-:Y:S01]  /*14030*/  PLOP3.LUT P0, PT, PT, PT, UP0, 0x40, 0x0 ;  /* 0x000000000000781c */ /* 0x000fe20003f0e808 */
[----:B------:R-:W-:Y:S01]  /*14040*/  IMAD R4, R2, UR5, R13 ;  /* 0x0000000502047c24 */ /* 0x000fe2000f8e020d */
[----:B------:R-:W-:Y:S01]  /*14050*/  PLOP3.LUT P1, PT, PT, PT, UP0, 0x40, 0x0 ;  /* 0x000000000000781c */ /* 0x000fe20003f2e808 */
[----:B------:R-:W-:Y:S01]  /*14060*/  IMAD R14, R3, UR8, R14 ;  /* 0x00000008030e7c24 */ /* 0x000fe2000f8e020e */
[----:B------:R-:W-:Y:S01]  /*14070*/  ULDC UR8, c[0x0][0x610] ;  /* 0x0001840000087ab9 */ /* 0x000fe20000000800 */
[----:B------:R-:W-:Y:S01]  /*14080*/  LOP3.LUT R3, R12, UR4, RZ, 0xc0, !PT ;  /* 0x000000040c037c12 */ /* 0x000fe2000f8ec0ff */
[----:B------:R-:W-:Y:S01]  /*14090*/  IMAD R9, R4, UR8, R9 ;  /* 0x0000000804097c24 */ /* 0x000fe2000f8e0209 */
[----:B------:R-:W-:-:S03]  /*140a0*/  ULDC UR8, c[0x0][0x600] ;  /* 0x0001800000087ab9 */ /* 0x000fc60000000800 */
[----:B------:R-:W-:Y:S01]  /*140b0*/  IMAD R14, R14, UR8, R3 ;  /* 0x000000080e0e7c24 */ /* 0x000fe2000f8e0203 */
[----:B------:R-:W-:-:S04]  /*140c0*/  MOV R3, 0x1 ;  /* 0x0000000100037802 */ /* 0x000fc80000000f00 */
[----:B------:R-:W-:Y:S02]  /*140d0*/  SEL R2, R14, R9, P0 ;  /* 0x000000090e027207 */ /* 0x000fe40000000000 */
[----:B------:R-:W-:-:S07]  /*140e0*/  SEL R4, R9, R14, P1 ;  /* 0x0000000e09047207 */ /* 0x000fce0000800000 */
.L_x_562:
[----:B------:R-:W-:Y:S05]  /*140f0*/  BSYNC B1 ;  /* 0x0000000000017941 */ /* 0x000fea0003800000 */
.L_x_561:
[----:B------:R-:W-:-:S13]  /*14100*/  LOP3.LUT P0, RZ, R3, 0xff, RZ, 0xc0, !PT ;  /* 0x000000ff03ff7812 */ /* 0x000fda000780c0ff */
[----:B------:R-:W-:Y:S05]  /*14110*/  @P0 BRA `(.L_x_565) ;  /* 0xfffffff400040947 */ /* 0x000fea000383ffff */
[----:B------:R-:W-:Y:S05]  /*14120*/  BSYNC B0 ;  /* 0x0000000000007941 */ /* 0x000fea0003800000 */
.L_x_554:
[----:B------:R-:W-:-:S03]  /*14130*/  UMOV UR8, 0xffffffff ;  /* 0xffffffff00087882 */ /* 0x000fc60000000000 */
[----:B------:R-:W-:Y:S05]  /*14140*/  BRA.DIV UR8, `(.L_x_566) ;  /* 0x0000000608187947 */ /* 0x000fea000b800000 */
[----:B------:R-:W-:-:S13]  /*14150*/  ELECT P6, URZ, PT ;  /* 0x00000000003f782f */ /* 0x000fda00038c0000 */
.L_x_580:
[----:B------:R-:W-:Y:S04]  /*14160*/  BSSY B0, `(.L_x_567) ;  /* 0x000002c000007945 */ /* 0x000fe80003800000 */
[----:B------:R-:W-:Y:S05]  /*14170*/  @!P6 BRA `(.L_x_568) ;  /* 0x0000000000a8e947 */ /* 0x000fea0003800000 */
[----:B------:R-:W-:-:S04]  /*14180*/  ULOP3.LUT UR8, UR40, 0x2, URZ, 0xfc, !UPT ;  /* 0x0000000228087892 */ /* 0x000fc8000f8efc3f */
[----:B------:R-:W-:-:S06]  /*14190*/  UISETP.NE.AND UP0, UPT, UR8, 0x3, UPT ;  /* 0x000000030800788c */ /* 0x000fcc000bf05270 */
[----:B------:R-:W-:-:S13]  /*141a0*/  PLOP3.LUT P0, PT, PT, PT, UP0, 0x80, 0x0 ;  /* 0x000000000000781c */ /* 0x000fda0003f0f008 */
[----:B------:R-:W-:Y:S05]  /*141b0*/  @!P0 BRA `(.L_x_569) ;  /* 0x0000000000048947 */ /* 0x000fea0003800000 */
[----:B------:R-:W-:Y:S01]  /*141c0*/  BPT.TRAP 0x1 ;  /* 0x000000040000795c */ /* 0x000fe20000300000 */
.L_x_569:
[----:B------:R-:W0:Y:S01]  /*141d0*/  S2R R3, SR_CgaCtaId ;  /* 0x0000000000037919 */ /* 0x000e220000008800 */
[----:B------:R-:W-:-:S04]  /*141e0*/  MOV R2, 0x400 ;  /* 0x0000040000027802 */ /* 0x000fc80000000f00 */
[----:B0-----:R-:W-:Y:S02]  /*141f0*/  LEA R3, R3, R2, 0x18 ;  /* 0x0000000203037211 */ /* 0x001fe400078ec0ff */
[----:B------:R-:W-:-:S03]  /*14200*/  SHF.L.U32 R2, R0, 0x1f, RZ ;  /* 0x0000001f00027819 */ /* 0x000fc600000006ff */
[----:B------:R-:W-:-:S04]  /*14210*/  VIADD R3, R3, 0x20 ;  /* 0x0000002003037836 */ /* 0x000fc80000000000 */
[----:B------:R-:W-:-:S04]  /*14220*/  IMAD R5, R6, 0x8, R3 ;  /* 0x0000000806057824 */ /* 0x000fc800078e0203 */
[----:B------:R-:W0:Y:S02]  /*14230*/  SYNCS.PHASECHK.TRANS64.TRYWAIT P0, [R5+URZ], R2 ;  /* 0x00000002050075a7 */ /* 0x000e24000800017f */
[----:B0-----:R-:W-:Y:S05]  /*14240*/  @!P0 BRA `(.L_x_570) ;  /* 0x0000000000f88947 */ /* 0x001fea0003800000 */
.L_x_581:
[----:B------:R-:W-:-:S05]  /*14250*/  VIADD R6, R6, 0x1 ;  /* 0x0000000106067836 */ /* 0x000fca0000000000 */
[----:B------:R-:W-:-:S04]  /*14260*/  ISETP.NE.AND P0, PT, R6, 0x4, PT ;  /* 0x000000040600780c */ /* 0x000fc80003f05270 */
[----:B0-----:R-:W-:Y:S02]  /*14270*/  SEL R5, RZ, 0x1, P0 ;  /* 0x00000001ff057807 */ /* 0x001fe40000000000 */
[----:B------:R-:W-:Y:S02]  /*14280*/  SEL R6, R6, RZ, P0 ;  /* 0x000000ff06067207 */ /* 0x000fe40000000000 */
[----:B------:R-:W-:Y:S02]  /*14290*/  LOP3.LUT R5, R0, R5, RZ, 0x3c, !PT ;  /* 0x0000000500057212 */ /* 0x000fe400078e3cff */
[----:B------:R-:W-:Y:S02]  /*142a0*/  LEA R7, R6, R3, 0x3 ;  /* 0x0000000306077211 */ /* 0x000fe400078e18ff */
[----:B------:R-:W-:-:S04]  /*142b0*/  SHF.L.U32 R0, R5, 0x1f, RZ ;  /* 0x0000001f05007819 */ /* 0x000fc800000006ff */
[----:B------:R-:W0:Y:S02]  /*142c0*/  SYNCS.PHASECHK.TRANS64.TRYWAIT P0, [R7+URZ], R0 ;  /* 0x00000000070075a7 */ /* 0x000e24000800017f */
[----:B0-----:R-:W-:Y:S05]  /*142d0*/  @!P0 BRA `(.L_x_571) ;  /* 0x0000000000e88947 */ /* 0x001fea0003800000 */
.L_x_582:
[----:B0-----:R-:W-:-:S05]  /*142e0*/  VIADD R0, R6, 0x1 ;  /* 0x0000000106007836 */ /* 0x001fca0000000000 */
[----:B------:R-:W-:-:S04]  /*142f0*/  ISETP.NE.AND P0, PT, R0, 0x4, PT ;  /* 0x000000040000780c */ /* 0x000fc80003f05270 */
[----:B------:R-:W-:Y:S02]  /*14300*/  SEL R2, RZ, 0x1, P0 ;  /* 0x00000001ff027807 */ /* 0x000fe40000000000 */
[----:B------:R-:W-:Y:S02]  /*14310*/  SEL R4, R0, RZ, P0 ;  /* 0x000000ff00047207 */ /* 0x000fe40000000000 */
[----:B------:R-:W-:-:S03]  /*14320*/  LOP3.LUT R5, R5, R2, RZ, 0x3c, !PT ;  /* 0x0000000205057212 */ /* 0x000fc600078e3cff */
[----:B------:R-:W-:Y:S01]  /*14330*/  IMAD R7, R4, 0x8, R3 ;  /* 0x0000000804077824 */ /* 0x000fe200078e0203 */
[----:B------:R-:W-:-:S04]  /*14340*/  SHF.L.U32 R0, R5, 0x1f, RZ ;  /* 0x0000001f05007819 */ /* 0x000fc800000006ff */
[----:B------:R-:W0:Y:S02]  /*14350*/  SYNCS.PHASECHK.TRANS64.TRYWAIT P0, [R7+URZ], R0 ;  /* 0x00000000070075a7 */ /* 0x000e24000800017f */
[----:B0-----:R-:W-:Y:S05]  /*14360*/  @!P0 BRA `(.L_x_572) ;  /* 0x0000000000d88947 */ /* 0x001fea0003800000 */
.L_x_583:
[----:B0-----:R-:W-:-:S05]  /*14370*/  VIADD R0, R4, 0x1 ;  /* 0x0000000104007836 */ /* 0x001fca0000000000 */
[----:B------:R-:W-:-:S04]  /*14380*/  ISETP.NE.AND P0, PT, R0, 0x4, PT ;  /* 0x000000040000780c */ /* 0x000fc80003f05270 */
[----:B------:R-:W-:Y:S02]  /*14390*/  SEL R2, RZ, 0x1, P0 ;  /* 0x00000001ff027807 */ /* 0x000fe40000000000 */
[----:B------:R-:W-:Y:S02]  /*143a0*/  SEL R0, R0, RZ, P0 ;  /* 0x000000ff00007207 */ /* 0x000fe40000000000 */
[----:B------:R-:W-:Y:S02]  /*143b0*/  LOP3.LUT R2, R5, R2, RZ, 0x3c, !PT ;  /* 0x0000000205027212 */ /* 0x000fe400078e3cff */
[----:B------:R-:W-:Y:S02]  /*143c0*/  LEA R3, R0, R3, 0x3 ;  /* 0x0000000300037211 */ /* 0x000fe400078e18ff */
[----:B------:R-:W-:-:S07]  /*143d0*/  SHF.L.U32 R0, R2, 0x1f, RZ ;  /* 0x0000001f02007819 */ /* 0x000fce00000006ff */
.L_x_573:
[----:B0-----:R0:W1:Y:S02]  /*143e0*/  SYNCS.PHASECHK.TRANS64.TRYWAIT P0, [R3+URZ], R0 ;  /* 0x00000000030075a7 */ /* 0x001064000800017f */
[----:B-1----:R-:W-:Y:S05]  /*143f0*/  @!P0 NANOSLEEP.SYNCS 0x989680 ;  /* 0x009896800000895d */ /* 0x002fea0003900000 */
[----:B------:R-:W1:Y:S02]  /*14400*/  @!P0 SYNCS.PHASECHK.TRANS64 P0, [R3+URZ], R0 ;  /* 0x00000000030085a7 */ /* 0x000e64000800007f */
[----:B-1----:R-:W-:Y:S05]  /*14410*/  @!P0 BRA `(.L_x_573) ;  /* 0xfffffffc00f08947 */ /* 0x002fea000383ffff */
.L_x_568:
[----:B------:R-:W-:Y:S05]  /*14420*/  BSYNC B0 ;  /* 0x0000000000007941 */ /* 0x000fea0003800000 */
.L_x_567:
[----:B------:R-:W-:Y:S05]  /*14430*/  EXIT ;  /* 0x000000000000794d */ /* 0x000fea0003800000 */
.L_x_21:
[----:B--2---:R2:W3:Y:S02]  /*14440*/  SYNCS.PHASECHK.TRANS64.TRYWAIT P1, [R3+URZ], R2 ;  /* 0x00000002030075a7 */ /* 0x0044e4000802017f */
[----:B---3--:R-:W-:Y:S05]  /*14450*/  @!P1 NANOSLEEP.SYNCS 0x989680 ;  /* 0x009896800000995d */ /* 0x008fea0003900000 */
[----:B------:R-:W3:Y:S02]  /*14460*/  @!P1 SYNCS.PHASECHK.TRANS64 P1, [R3+URZ], R2 ;  /* 0x00000002030095a7 */ /* 0x000ee4000802007f */
[----:B---3--:R-:W-:Y:S05]  /*14470*/  @!P1 BRA `(.L_x_21) ;  /* 0xfffffffc00f09947 */ /* 0x008fea000383ffff */
[----:B------:R-:W-:Y:S05]  /*14480*/  BRA `(.L_x_20) ;  /* 0xfffffed000847947 */ /* 0x000fea000383ffff */
.L_x_26:
[----:B-1----:R1:W2:Y:S02]  /*14490*/  SYNCS.PHASECHK.TRANS64.TRYWAIT P1, [R4+URZ], R5 ;  /* 0x00000005040075a7 */ /* 0x0022a4000802017f */
[----:B--2---:R-:W-:Y:S05]  /*144a0*/  @!P1 NANOSLEEP.SYNCS 0x989680 ;  /* 0x009896800000995d */ /* 0x004fea0003900000 */
[----:B------:R-:W2:Y:S02]  /*144b0*/  @!P1 SYNCS.PHASECHK.TRANS64 P1, [R4+URZ], R5 ;  /* 0x00000005040095a7 */ /* 0x000ea4000802007f */
[----:B--2---:R-:W-:Y:S05]  /*144c0*/  @!P1 BRA `(.L_x_26) ;  /* 0xfffffffc00f09947 */ /* 0x004fea000383ffff */
[----:B------:R-:W-:Y:S05]  /*144d0*/  BRA `(.L_x_25) ;  /* 0xfffffee400d87947 */ /* 0x000fea000383ffff */
.L_x_555:
[----:B------:R-:W-:Y:S01]  /*144e0*/  BSSY B1, `(.L_x_574) ;  /* 0x0000006000017945 */ /* 0x000fe20003800000 */
[----:B------:R-:W-:-:S07]  /*144f0*/  IMAD.MOV.U32 R15, RZ, RZ, -0x1 ;  /* 0xffffffffff0f7424 */ /* 0x000fce00078e00ff */
[----:B------:R-:W-:Y:S05]  /*14500*/  WARPSYNC.COLLECTIVE R15, `(.L_x_575) ;  /* 0x000000000f0c7348 */ /* 0x000fea0003c00000 */
[----:B------:R-:W-:Y:S02]  /*14510*/  ELECT P6, UR62, PT ;  /* 0x00000000003e782f */ /* 0x000fe400038c0000 */
[----:B------:R-:W-:Y:S01]  /*14520*/  MOV R14, UR62 ;  /* 0x0000003e000e7c02 */ /* 0x000fe20008000f00 */
[----:B------:R-:W-:Y:S10]  /*14530*/  ENDCOLLECTIVE ;  /* 0x000000000000791b */ /* 0x000ff40003800000 */
.L_x_575:
[----:B------:R-:W-:Y:S05]  /*14540*/  BSYNC B1 ;  /* 0x0000000000017941 */ /* 0x000fea0003800000 */
.L_x_574:
[----:B------:R-:W-:Y:S05]  /*14550*/  BRA `(.L_x_576) ;  /* 0xfffffff000007947 */ /* 0x000fea000383ffff */
.L_x_558:
[----:B0-----:R0:W1:Y:S02]  /*14560*/  SYNCS.PHASECHK.TRANS64.TRYWAIT P0, [R12+URZ+0x20], R9 ;  /* 0x000020090c0075a7 */ /* 0x001064000800017f */
[----:B-1----:R-:W-:Y:S05]  /*14570*/  @!P0 NANOSLEEP.SYNCS 0x989680 ;  /* 0x009896800000895d */ /* 0x002fea0003900000 */
[----:B------:R-:W1:Y:S02]  /*14580*/  @!P0 SYNCS.PHASECHK.TRANS64 P0, [R12+URZ+0x20], R9 ;  /* 0x000020090c0085a7 */ /* 0x000e64000800007f */
[----:B-1----:R-:W-:Y:S05]  /*14590*/  @!P0 BRA `(.L_x_558) ;  /* 0xfffffffc00f08947 */ /* 0x002fea000383ffff */
[----:B------:R-:W-:Y:S05]  /*145a0*/  BRA `(.L_x_577) ;  /* 0xfffffff000407947 */ /* 0x000fea000383ffff */
.L_x_566:
[----:B------:R-:W-:Y:S01]  /*145b0*/  BSSY B0, `(.L_x_578) ;  /* 0x0000006000007945 */ /* 0x000fe20003800000 */
[----:B------:R-:W-:-:S07]  /*145c0*/  IMAD.MOV.U32 R15, RZ, RZ, -0x1 ;  /* 0xffffffffff0f7424 */ /* 0x000fce00078e00ff */
[----:B------:R-:W-:Y:S05]  /*145d0*/  WARPSYNC.COLLECTIVE R15, `(.L_x_579) ;  /* 0x000000000f0c7348 */ /* 0x000fea0003c00000 */
[----:B------:R-:W-:Y:S02]  /*145e0*/  ELECT P6, UR62, PT ;  /* 0x00000000003e782f */ /* 0x000fe400038c0000 */
[----:B------:R-:W-:Y:S01]  /*145f0*/  MOV R14, UR62 ;  /* 0x0000003e000e7c02 */ /* 0x000fe20008000f00 */
[----:B------:R-:W-:Y:S10]  /*14600*/  ENDCOLLECTIVE ;  /* 0x000000000000791b */ /* 0x000ff40003800000 */
.L_x_579:
[----:B------:R-:W-:Y:S05]  /*14610*/  BSYNC B0 ;  /* 0x0000000000007941 */ /* 0x000fea0003800000 */
.L_x_578:
[----:B------:R-:W-:Y:S05]  /*14620*/  BRA `(.L_x_580) ;  /* 0xfffffff800cc7947 */ /* 0x000fea000383ffff */
.L_x_570:
[----:B0-----:R0:W1:Y:S02]  /*14630*/  SYNCS.PHASECHK.TRANS64.TRYWAIT P0, [R5+URZ], R2 ;  /* 0x00000002050075a7 */ /* 0x001064000800017f */
[----:B-1----:R-:W-:Y:S05]  /*14640*/  @!P0 NANOSLEEP.SYNCS 0x989680 ;  /* 0x009896800000895d */ /* 0x002fea0003900000 */
[----:B------:R-:W1:Y:S02]  /*14650*/  @!P0 SYNCS.PHASECHK.TRANS64 P0, [R5+URZ], R2 ;  /* 0x00000002050085a7 */ /* 0x000e64000800007f */
[----:B-1----:R-:W-:Y:S05]  /*14660*/  @!P0 BRA `(.L_x_570) ;  /* 0xfffffffc00f08947 */ /* 0x002fea000383ffff */
[----:B------:R-:W-:Y:S05]  /*14670*/  BRA `(.L_x_581) ;  /* 0xfffffff800f47947 */ /* 0x000fea000383ffff */
.L_x_571:
[----:B0-----:R0:W1:Y:S02]  /*14680*/  SYNCS.PHASECHK.TRANS64.TRYWAIT P0, [R7+URZ], R0 ;  /* 0x00000000070075a7 */ /* 0x001064000800017f */
[----:B-1----:R-:W-:Y:S05]  /*14690*/  @!P0 NANOSLEEP.SYNCS 0x989680 ;  /* 0x009896800000895d */ /* 0x002fea0003900000 */
[----:B------:R-:W1:Y:S02]  /*146a0*/  @!P0 SYNCS.PHASECHK.TRANS64 P0, [R7+URZ], R0 ;  /* 0x00000000070085a7 */ /* 0x000e64000800007f */
[----:B-1----:R-:W-:Y:S05]  /*146b0*/  @!P0 BRA `(.L_x_571) ;  /* 0xfffffffc00f08947 */ /* 0x002fea000383ffff */
[----:B------:R-:W-:Y:S05]  /*146c0*/  BRA `(.L_x_582) ;  /* 0xfffffffc00047947 */ /* 0x000fea000383ffff */
.L_x_572:
[----:B0-----:R0:W1:Y:S02]  /*146d0*/  SYNCS.PHASECHK.TRANS64.TRYWAIT P0, [R7+URZ], R0 ;  /* 0x00000000070075a7 */ /* 0x001064000800017f */
[----:B-1----:R-:W-:Y:S05]  /*146e0*/  @!P0 NANOSLEEP.SYNCS 0x989680 ;  /* 0x009896800000895d */ /* 0x002fea0003900000 */
[----:B------:R-:W1:Y:S02]  /*146f0*/  @!P0 SYNCS.PHASECHK.TRANS64 P0, [R7+URZ], R0 ;  /* 0x00000000070085a7 */ /* 0x000e64000800007f */
[----:B-1----:R-:W-:Y:S05]  /*14700*/  @!P0 BRA `(.L_x_572) ;  /* 0xfffffffc00f08947 */ /* 0x002fea000383ffff */
[----:B------:R-:W-:Y:S05]  /*14710*/  BRA `(.L_x_583) ;  /* 0xfffffffc00147947 */ /* 0x000fea000383ffff */
.L_x_584:
[----:B------:R-:W-:-:S00]  /*14720*/  BRA `(.L_x_584) ;  /* 0xfffffffc00fc7947 */ /* 0x000fc0000383ffff */
[----:B------:R-:W-:-:S00]  /*14730*/  NOP ;  /* 0x0000000000007918 */ /* 0x000fc00000000000 */
        /* <DEDUP_REMOVED lines=12> */
.L_x_585:


//--------------------- .nv.global.init           --------------------------
	.section	.nv.global.init,"aw",@progbits
.nv.global.init:
	.type		$str$22,@object
	.size		$str$22,($str$23 - $str$22)
$str$22:
        /*0000*/ 	.byte	0x6b, 0x5f, 0x74, 0x69, 0x6c, 0x65, 0x5f, 0x63, 0x6f, 0x75, 0x6e, 0x74, 0x20, 0x3e, 0x3d, 0x20
        /*0010*/ 	.byte	0x31, 0x00
	.type		$str$23,@object
	.size		$str$23,(__unnamed_1 - $str$23)
$str$23:
        /*0012*/ 	.byte	0x2f, 0x74, 0x6d, 0x70, 0x2f, 0x63, 0x75, 0x74, 0x6c, 0x61, 0x73, 0x73, 0x5f, 0x73, 0x77, 0x65
        /*0022*/ 	.byte	0x65, 0x70, 0x5f, 0x73, 0x72, 0x63, 0x2f, 0x69, 0x6e, 0x63, 0x6c, 0x75, 0x64, 0x65, 0x2f, 0x63
        /*0032*/ 	.byte	0x75, 0x74, 0x6c, 0x61, 0x73, 0x73, 0x2f, 0x67, 0x65, 0x6d, 0x6d, 0x2f, 0x63, 0x6f, 0x6c, 0x6c
        /*0042*/ 	.byte	0x65, 0x63, 0x74, 0x69, 0x76, 0x65, 0x2f, 0x73, 0x6d, 0x39, 0x30, 0x5f, 0x6d, 0x6d, 0x61, 0x5f
        /*0052*/ 	.byte	0x74, 0x6d, 0x61, 0x5f, 0x67, 0x6d, 0x6d, 0x61, 0x5f, 0x73, 0x73, 0x5f, 0x77, 0x61, 0x72, 0x70
        /*0062*/ 	.byte	0x73, 0x70, 0x65, 0x63, 0x69, 0x61, 0x6c, 0x69, 0x7a, 0x65, 0x64, 0x2e, 0x68, 0x70, 0x70, 0x00
	.type		__unnamed_1,@object
	.size		__unnamed_1,(.L_0 - __unnamed_1)
__unnamed_1:
        /* <DEDUP_REMOVED lines=174> */
.L_0:


//--------------------- .nv.shared._ZN7cutlass13device_kernelINS_4gemm6kernel13GemmUniversalIN4cute5tupleIJiiiiEEENS1_10collective13CollectiveMmaINS1_34MainloopSm90TmaGmmaWarpSpecializedILi4ENS5_IJNS4_1CILi1EEENSA_ILi2EEESB_EEENS1_35KernelTmaWarpSpecializedCooperativeEEENS5_IJNSA_ILi256EEESG_NSA_ILi64EEEEEEaNS5_IJlSB_lEEEaSJ_NS4_8TiledMMAINS4_8MMA_AtomIJNS4_4SM904GMMA27MMA_64x256x32_S32S8S8_SS_TNEEEENS4_6LayoutINS5_IJSC_SB_SB_EEENS5_IJSB_NSA_ILi0EEESS_EEEEENS5_IJNS4_10UnderscoreESV_SV_EEEEENS4_23SM90_TMA_LOAD_MULTICASTENS4_14ComposedLayoutINS4_7SwizzleILi2ELi4ELi3EEENS4_18smem_ptr_flag_bitsILi8EEENSQ_INS5_IJNSA_ILi8EEESH_EEENS5_IJSH_SB_EEEEEEEvNS4_8identityENS4_13SM90_TMA_LOADES18_vS19_EENS_8epilogue10collective6detail29Sm90TmaWarpSpecializedAdapterINS1D_15DefaultEpilogueIaSJ_SJ_NS1C_6thread17LinearCombinationIaLi1EiiLNS1H_9ScaleType4KindE0ELNS_15FloatRoundStyleE2EaEENS1_15EpilogueDefaultEEEEEvvEEEEvNT_6ParamsE --------------------------
	.section	.nv.shared._ZN7cutlass13device_kernelINS_4gemm6kernel13GemmUniversalIN4cute5tupleIJiiiiEEENS1_10collective13CollectiveMmaINS1_34MainloopSm90TmaGmmaWarpSpecializedILi4ENS5_IJNS4_1CILi1EEENSA_ILi2EEESB_EEENS1_35KernelTmaWarpSpecializedCooperativeEEENS5_IJNSA_ILi256EEESG_NSA_ILi64EEEEEEaNS5_IJlSB_lEEEaSJ_NS4_8TiledMMAINS4_8MMA_AtomIJNS4_4SM904GMMA27MMA_64x256x32_S32S8S8_SS_TNEEEENS4_6LayoutINS5_IJSC_SB_SB_EEENS5_IJSB_NSA_ILi0EEESS_EEEEENS5_IJNS4_10UnderscoreESV_SV_EEEEENS4_23SM90_TMA_LOAD_MULTICASTENS4_14ComposedLayoutINS4_7SwizzleILi2ELi4ELi3EEENS4_18smem_ptr_flag_bitsILi8EEENSQ_INS5_IJNSA_ILi8EEESH_EEENS5_IJSH_SB_EEEEEEEvNS4_8identityENS4_13SM90_TMA_LOADES18_vS19_EENS_8epilogue10collective6detail29Sm90TmaWarpSpecializedAdapterINS1D_15DefaultEpilogueIaSJ_SJ_NS1C_6thread17LinearCombinationIaLi1EiiLNS1H_9ScaleType4KindE0ELNS_15FloatRoundStyleE2EaEENS1_15EpilogueDefaultEEEEEvvEEEEvNT_6ParamsE,"aw",@nobits
	.sectionflags	@""
	.align	16
	.zero		1024


//--------------------- .nv.shared.reserved.0     --------------------------
	.section	.nv.shared.reserved.0,"aw",@nobits
	.weak		__nv_reservedSMEM_offset_0_alias
	.size		__nv_reservedSMEM_offset_0_alias, 0, 0
	.other		__nv_reservedSMEM_offset_0_alias,@"STO_CUDA_RESERVED_SHARED STV_DEFAULT"
__nv_reservedSMEM_offset_0_alias:
	.zero		0


//--------------------- .nv.global                --------------------------
	.section	.nv.global,"aw",@nobits
.nv.global:
	.type		_ZN39_INTERNAL_7d1965aa_4_k_cu_4415ecf7_60514cute1_E,@object
	.size		_ZN39_INTERNAL_7d1965aa_4_k_cu_4415ecf7_60514cute1_E,(_ZN39_INTERNAL_7d1965aa_4_k_cu_4415ecf7_60514cuda3std3__45__cpo6cbeginE - _ZN39_INTERNAL_7d1965aa_4_k_cu_4415ecf7_60514cute1_E)
_ZN39_INTERNAL_7d1965aa_4_k_cu_4415ecf7_60514cute1_E:
	.zero		1
	.type		_ZN39_INTERNAL_7d1965aa_4_k_cu_4415ecf7_60514cuda3std3__45__cpo6cbeginE,@object
	.size		_ZN39_INTERNAL_7d1965aa_4_k_cu_4415ecf7_60514cuda3std3__45__cpo6cbeginE,(_ZN39_INTERNAL_7d1965aa_4_k_cu_4415ecf7_60514cuda3std3__48in_placeE - _ZN39_INTERNAL_7d1965aa_4_k_cu_4415ecf7_60514cuda3std3__45__cpo6cbeginE)
_ZN39_INTERNAL_7d1965aa_4_k_cu_4415ecf7_60514cuda3std3__45__cpo6cbeginE:
	.zero		1
	.type		_ZN39_INTERNAL_7d1965aa_4_k_cu_4415ecf7_60514cuda3std3__48in_placeE,@object
	.size		_ZN39_INTERNAL_7d1965aa_4_k_cu_4415ecf7_60514cuda3std3__48in_placeE,(_ZN39_INTERNAL_7d1965aa_4_k_cu_4415ecf7_60514cuda3std6ranges3__45__cpo9iter_moveE - _ZN39_INTERNAL_7d1965aa_4_k_cu_4415ecf7_60514cuda3std3__48in_placeE)
_ZN39_INTERNAL_7d1965aa_4_k_cu_4415ecf7_60514cuda3std3__48in_placeE:
	.zero		1
	.type		_ZN39_INTERNAL_7d1965aa_4_k_cu_4415ecf7_60514cuda3std6ranges3__45__cpo9iter_moveE,@object
	.size		_ZN39_INTERNAL_7d1965aa_4_k_cu_4415ecf7_60514cuda3std6ranges3__45__cpo9iter_moveE,(_ZN39_INTERNAL_7d1965aa_4_k_cu_4415ecf7_60514cuda3std3__45__cpo5beginE - _ZN39_INTERNAL_7d1965aa_4_k_cu_4415ecf7_60514cuda3std6ranges3__45__cpo9iter_moveE)
_ZN39_INTERNAL_7d1965aa_4_k_cu_4415ecf7_60514cuda3std6ranges3__45__cpo9iter_moveE:
	.zero		1
	.type		_ZN39_INTERNAL_7d1965aa_4_k_cu_4415ecf7_60514cuda3std3__45__cpo5beginE,@object
	.size		_ZN39_INTERNAL_7d1965aa_4_k_cu_4415ecf7_60514cuda3std3__45__cpo5beginE,(_ZN39_INTERNAL_7d1965aa_4_k_cu_4415ecf7_60514cuda3std3__441_GLOBAL__N__7d1965aa_4_k_cu_4415ecf7_60516ignoreE - _ZN39_INTERNAL_7d1965aa_4_k_cu_4415ecf7_60514cuda3std3__45__cpo5beginE)
_ZN39_INTERNAL_7d1965aa_4_k_cu_4415ecf7_60514cuda3std3__45__cpo5beginE:
	.zero		1
	.type		_ZN39_INTERNAL_7d1965aa_4_k_cu_4415ecf7_60514cuda3std3__441_GLOBAL__N__7d1965aa_4_k_cu_4415ecf7_60516ignoreE,@object
	.size		_ZN39_INTERNAL_7d1965aa_4_k_cu_4415ecf7_60514cuda3std3__441_GLOBAL__N__7d1965aa_4_k_cu_4415ecf7_60516ignoreE,(_ZN39_INTERNAL_7d1965aa_4_k_cu_4415ecf7_60514cute7productE - _ZN39_INTERNAL_7d1965aa_4_k_cu_4415ecf7_60514cuda3std3__441_GLOBAL__N__7d1965aa_4_k_cu_4415ecf7_60516ignoreE)
_ZN39_INTERNAL_7d1965aa_4_k_cu_4415ecf7_60514cuda3std3__441_GLOBAL__N__7d1965aa_4_k_cu_4415ecf7_60516ignoreE:
	.zero		1
	.type		_ZN39_INTERNAL_7d1965aa_4_k_cu_4415ecf7_60514cute7productE,@object
	.size		_ZN39_INTERNAL_7d1965aa_4_k_cu_4415ecf7_60514cute7productE,(_ZN39_INTERNAL_7d1965aa_4_k_cu_4415ecf7_60514cuda3std3__45__cpo3endE - _ZN39_INTERNAL_7d1965aa_4_k_cu_4415ecf7_60514cute7productE)
_ZN39_INTERNAL_7d1965aa_4_k_cu_4415ecf7_60514cute7productE:
	.zero		1
	.type		_ZN39_INTERNAL_7d1965aa_4_k_cu_4415ecf7_60514cuda3std3__45__cpo3endE,@object
	.size		_ZN39_INTERNAL_7d1965aa_4_k_cu_4415ecf7_60514cuda3std3__45__cpo3endE,(_ZN39_INTERNAL_7d1965aa_4_k_cu_4415ecf7_60514cuda3std3__419piecewise_constructE - _ZN39_INTERNAL_7d1965aa_4_k_cu_4415ecf7_60514cuda3std3__45__cpo3endE)
_ZN39_INTERNAL_7d1965aa_4_k_cu_4415ecf7_60514cuda3std3__45__cpo3endE:
	.zero		1
	.type		_ZN39_INTERNAL_7d1965aa_4_k_cu_4415ecf7_60514cuda3std3__419piecewise_constructE,@object
	.size		_ZN39_INTERNAL_7d1965aa_4_k_cu_4415ecf7_60514cuda3std3__419piecewise_constructE,(_ZN39_INTERNAL_7d1965aa_4_k_cu_4415ecf7_60514cuda3std3__45__cpo4cendE - _ZN39_INTERNAL_7d1965aa_4_k_cu_4415ecf7_60514cuda3std3__419piecewise_constructE)
_ZN39_INTERNAL_7d1965aa_4_k_cu_4415ecf7_60514cuda3std3__419piecewise_constructE:
	.zero		1
	.type		_ZN39_INTERNAL_7d1965aa_4_k_cu_4415ecf7_60514cuda3std3__45__cpo4cendE,@object
	.size		_ZN39_INTERNAL_7d1965aa_4_k_cu_4415ecf7_60514cuda3std3__45__cpo4cendE,(_ZN39_INTERNAL_7d1965aa_4_k_cu_4415ecf7_60514cuda3std6ranges3__45__cpo4swapE - _ZN39_INTERNAL_7d1965aa_4_k_cu_4415ecf7_60514cuda3std3__45__cpo4cendE)
_ZN39_INTERNAL_7d1965aa_4_k_cu_4415ecf7_60514cuda3std3__45__cpo4cendE:
	.zero		1
	.type		_ZN39_INTERNAL_7d1965aa_4_k_cu_4415ecf7_60514cuda3std6ranges3__45__cpo4swapE,@object
	.size		_ZN39_INTERNAL_7d1965aa_4_k_cu_4415ecf7_60514cuda3std6ranges3__45__cpo4swapE,(.L_8 - _ZN39_INTERNAL_7d1965aa_4_k_cu_4415ecf7_60514cuda3std6ranges3__45__cpo4swapE)
_ZN39_INTERNAL_7d1965aa_4_k_cu_4415ecf7_60514cuda3std6ranges3__45__cpo4swapE:
	.zero		1
.L_8:


//--------------------- .nv.constant0._ZN7cutlass13device_kernelINS_4gemm6kernel13GemmUniversalIN4cute5tupleIJiiiiEEENS1_10collective13CollectiveMmaINS1_34MainloopSm90TmaGmmaWarpSpecializedILi4ENS5_IJNS4_1CILi1EEENSA_ILi2EEESB_EEENS1_35KernelTmaWarpSpecializedCooperativeEEENS5_IJNSA_ILi256EEESG_NSA_ILi64EEEEEEaNS5_IJlSB_lEEEaSJ_NS4_8TiledMMAINS4_8MMA_AtomIJNS4_4SM904GMMA27MMA_64x256x32_S32S8S8_SS_TNEEEENS4_6LayoutINS5_IJSC_SB_SB_EEENS5_IJSB_NSA_ILi0EEESS_EEEEENS5_IJNS4_10UnderscoreESV_SV_EEEEENS4_23SM90_TMA_LOAD_MULTICASTENS4_14ComposedLayoutINS4_7SwizzleILi2ELi4ELi3EEENS4_18smem_ptr_flag_bitsILi8EEENSQ_INS5_IJNSA_ILi8EEESH_EEENS5_IJSH_SB_EEEEEEEvNS4_8identityENS4_13SM90_TMA_LOADES18_vS19_EENS_8epilogue10collective6detail29Sm90TmaWarpSpecializedAdapterINS1D_15DefaultEpilogueIaSJ_SJ_NS1C_6thread17LinearCombinationIaLi1EiiLNS1H_9ScaleType4KindE0ELNS_15FloatRoundStyleE2EaEENS1_15EpilogueDefaultEEEEEvvEEEEvNT_6ParamsE --------------------------
	.section	.nv.constant0._ZN7cutlass13device_kernelINS_4gemm6kernel13GemmUniversalIN4cute5tupleIJiiiiEEENS1_10collective13CollectiveMmaINS1_34MainloopSm90TmaGmmaWarpSpecializedILi4ENS5_IJNS4_1CILi1EEENSA_ILi2EEESB_EEENS1_35KernelTmaWarpSpecializedCooperativeEEENS5_IJNSA_ILi256EEESG_NSA_ILi64EEEEEEaNS5_IJlSB_lEEEaSJ_NS4_8TiledMMAINS4_8MMA_AtomIJNS4_4SM904GMMA27MMA_64x256x32_S32S8S8_SS_TNEEEENS4_6LayoutINS5_IJSC_SB_SB_EEENS5_IJSB_NSA_ILi0EEESS_EEEEENS5_IJNS4_10UnderscoreESV_SV_EEEEENS4_23SM90_TMA_LOAD_MULTICASTENS4_14ComposedLayoutINS4_7SwizzleILi2ELi4ELi3EEENS4_18smem_ptr_flag_bitsILi8EEENSQ_INS5_IJNSA_ILi8EEESH_EEENS5_IJSH_SB_EEEEEEEvNS4_8identityENS4_13SM90_TMA_LOADES18_vS19_EENS_8epilogue10collective6detail29Sm90TmaWarpSpecializedAdapterINS1D_15DefaultEpilogueIaSJ_SJ_NS1C_6thread17LinearCombinationIaLi1EiiLNS1H_9ScaleType4KindE0ELNS_15FloatRoundStyleE2EaEENS1_15EpilogueDefaultEEEEEvvEEEEvNT_6ParamsE,"a",@progbits
	.sectionflags	@""
	.align	4
.nv.constant0._ZN7cutlass13device_kernelINS_4gemm6kernel13GemmUniversalIN4cute5tupleIJiiiiEEENS1_10collective13CollectiveMmaINS1_34MainloopSm90TmaGmmaWarpSpecializedILi4ENS5_IJNS4_1CILi1EEENSA_ILi2EEESB_EEENS1_35KernelTmaWarpSpecializedCooperativeEEENS5_IJNSA_ILi256EEESG_NSA_ILi64EEEEEEaNS5_IJlSB_lEEEaSJ_NS4_8TiledMMAINS4_8MMA_AtomIJNS4_4SM904GMMA27MMA_64x256x32_S32S8S8_SS_TNEEEENS4_6LayoutINS5_IJSC_SB_SB_EEENS5_IJSB_NSA_ILi0EEESS_EEEEENS5_IJNS4_10UnderscoreESV_SV_EEEEENS4_23SM90_TMA_LOAD_MULTICASTENS4_14ComposedLayoutINS4_7SwizzleILi2ELi4ELi3EEENS4_18smem_ptr_flag_bitsILi8EEENSQ_INS5_IJNSA_ILi8EEESH_EEENS5_IJSH_SB_EEEEEEEvNS4_8identityENS4_13SM90_TMA_LOADES18_vS19_EENS_8epilogue10collective6detail29Sm90TmaWarpSpecializedAdapterINS1D_15DefaultEpilogueIaSJ_SJ_NS1C_6thread17LinearCombinationIaLi1EiiLNS1H_9ScaleType4KindE0ELNS_15FloatRoundStyleE2EaEENS1_15EpilogueDefaultEEEEEvvEEEEvNT_6ParamsE:
	.zero		1664


//--------------------- SYMBOLS --------------------------

	.type		.nv.reservedSmem.offset0,@object
	.size		.nv.reservedSmem.offset0,0x4
	.type		__assertfail,@function
